# CuTe-DSL kernel — source=cudnn_frontend_dsl family=gemm_amax
# config = {"ab_dtype": "Float8E4M3FN", "sf_vec": 32, "d_dtype": "Float8E4M3FN", "mma_mn": [128, 256], "cluster_mn": [2, 1]}


// ===== COMPILED SASS (sm_100a) =====

	.target	sm_100a

	.elftype	@"ET_EXEC"


//--------------------- .note.nv.tkinfo           --------------------------
	.section	.note.nv.tkinfo,"",@"SHT_NOTE"
	.sectionflags	@"SHF_NOTE_NV_TKINFO"
	.tkinfo
        /*0018*/ 	.word	0x00000081
        /*0030*/ 	.string	""
        /*0030*/ 	.string	"ptxas"
        /*0030*/ 	.string	"Cuda compilation tools, release 12.9, V12.9.83"
        /*0030*/ 	.string	"Build system must define TOOLS_VERSION_EXTENDED"
        /*0030*/ 	.string	"-O 3 -arch sm_100a "



//--------------------- .note.nv.cuver            --------------------------
	.section	.note.nv.cuver,"",@"SHT_NOTE"
	.sectionflags	@"SHF_NOTE_NV_CUVER"
        /*0018*/ 	.short	0x0001
        /*001a*/ 	.short	0x0064
        /*001c*/ 	.short	0x0001
        /*001e*/ 	.short	0x0000
        /*0020*/ 	.short	0x0001
        /*0022*/ 	.short	0x0000


//--------------------- .nv.info                  --------------------------
	.section	.nv.info,"",@"SHT_CUDA_INFO"
	.align	4


	//----- nvinfo : EIATTR_REGCOUNT
	.align		4
        /*0000*/ 	.byte	0x04, 0x2f
        /*0002*/ 	.short	(.L_4 - .L_3)
	.align		4
.L_3:
        /*0004*/ 	.word	index@(kernel_cutlass_kernel_cudnngemm_amaxdense_blockscaled_gemm_persistent_amaxSm100BlockScaledPersistentDenseGemmKernel_object_at__TiledMMA_ThrLayoutVMNK11110000_PermutationMNK____MMAAtom_Thr_0)
        /*0008*/ 	.word	0x0000002e


	//----- nvinfo : EIATTR_FRAME_SIZE
	.align		4
.L_4:
        /*000c*/ 	.byte	0x04, 0x11
        /*000e*/ 	.short	(.L_6 - .L_5)
	.align		4
.L_5:
        /*0010*/ 	.word	index@($__internal_2_$__cuda_sm10x_tcgen05_guardrail_trap_unallocated_columns_being_dealloced)
        /*0014*/ 	.word	0x00000000


	//----- nvinfo : EIATTR_FRAME_SIZE
	.align		4
.L_6:
        /*0018*/ 	.byte	0x04, 0x11
        /*001a*/ 	.short	(.L_8 - .L_7)
	.align		4
.L_7:
        /*001c*/ 	.word	index@($__internal_1_$__cuda_sm10x_tcgen05_guardrail_trap_phase_invalid_during_alloc)
        /*0020*/ 	.word	0x00000000


	//----- nvinfo : EIATTR_FRAME_SIZE
	.align		4
.L_8:
        /*0024*/ 	.byte	0x04, 0x11
        /*0026*/ 	.short	(.L_10 - .L_9)
	.align		4
.L_9:
        /*0028*/ 	.word	index@($__internal_0_$__cuda_sm10x_tcgen05_guardrail_trap_col_being_dealloced_not_returned_by_alloc)
        /*002c*/ 	.word	0x00000000


	//----- nvinfo : EIATTR_FRAME_SIZE
	.align		4
.L_10:
        /*0030*/ 	.byte	0x04, 0x11
        /*0032*/ 	.short	(.L_12 - .L_11)
	.align		4
.L_11:
        /*0034*/ 	.word	index@(kernel_cutlass_kernel_cudnngemm_amaxdense_blockscaled_gemm_persistent_amaxSm100BlockScaledPersistentDenseGemmKernel_object_at__TiledMMA_ThrLayoutVMNK11110000_PermutationMNK____MMAAtom_Thr_0)
        /*0038*/ 	.word	0x00000000


	//----- nvinfo : EIATTR_MIN_STACK_SIZE
	.align		4
.L_12:
        /*003c*/ 	.byte	0x04, 0x12
        /*003e*/ 	.short	(.L_14 - .L_13)
	.align		4
.L_13:
        /*0040*/ 	.word	index@(kernel_cutlass_kernel_cudnngemm_amaxdense_blockscaled_gemm_persistent_amaxSm100BlockScaledPersistentDenseGemmKernel_object_at__TiledMMA_ThrLayoutVMNK11110000_PermutationMNK____MMAAtom_Thr_0)
        /*0044*/ 	.word	0x00000000
.L_14:


//--------------------- .nv.info.kernel_cutlass_kernel_cudnngemm_amaxdense_blockscaled_gemm_persistent_amaxSm100BlockScaledPersistentDenseGemmKernel_object_at__TiledMMA_ThrLayoutVMNK11110000_PermutationMNK____MMAAtom_Thr_0 --------------------------
	.section	.nv.info.kernel_cutlass_kernel_cudnngemm_amaxdense_blockscaled_gemm_persistent_amaxSm100BlockScaledPersistentDenseGemmKernel_object_at__TiledMMA_ThrLayoutVMNK11110000_PermutationMNK____MMAAtom_Thr_0,"",@"SHT_CUDA_INFO"
	.sectionflags	@""
	.align	4


	//----- nvinfo : EIATTR_CUDA_API_VERSION
	.align		4
        /*0000*/ 	.byte	0x04, 0x37
        /*0002*/ 	.short	(.L_16 - .L_15)
.L_15:
        /*0004*/ 	.word	0x00000081


	//----- nvinfo : EIATTR_KPARAM_INFO
	.align		4
.L_16:
        /*0008*/ 	.byte	0x04, 0x17
        /*000a*/ 	.short	(.L_18 - .L_17)
.L_17:
        /*000c*/ 	.word	0x00000000
        /*0010*/ 	.short	0x000a
        /*0012*/ 	.short	0x02e0
        /*0014*/ 	.byte	0x00, 0xf0, 0x31, 0x00


	//----- nvinfo : EIATTR_KPARAM_INFO
	.align		4
.L_18:
        /*0018*/ 	.byte	0x04, 0x17
        /*001a*/ 	.short	(.L_20 - .L_19)
.L_19:
        /*001c*/ 	.word	0x00000000
        /*0020*/ 	.short	0x0009
        /*0022*/ 	.short	0x02d4
        /*0024*/ 	.byte	0x00, 0xf0, 0x31, 0x00


	//----- nvinfo : EIATTR_KPARAM_INFO
	.align		4
.L_20:
        /*0028*/ 	.byte	0x04, 0x17
        /*002a*/ 	.short	(.L_22 - .L_21)
.L_21:
        /*002c*/ 	.word	0x00000000
        /*0030*/ 	.short	0x0008
        /*0032*/ 	.short	0x02c8
        /*0034*/ 	.byte	0x00, 0xf0, 0x31, 0x00


	//----- nvinfo : EIATTR_KPARAM_INFO
	.align		4
.L_22:
        /*0038*/ 	.byte	0x04, 0x17
        /*003a*/ 	.short	(.L_24 - .L_23)
.L_23:
        /*003c*/ 	.word	0x00000000
        /*0040*/ 	.short	0x0007
        /*0042*/ 	.short	0x02c0
        /*0044*/ 	.byte	0x00, 0xf0, 0x21, 0x00


	//----- nvinfo : EIATTR_KPARAM_INFO
	.align		4
.L_24:
        /*0048*/ 	.byte	0x04, 0x17
        /*004a*/ 	.short	(.L_26 - .L_25)
.L_25:
        /*004c*/ 	.word	0x00000000
        /*0050*/ 	.short	0x0006
        /*0052*/ 	.short	0x0240
        /*0054*/ 	.byte	0x00, 0xf0, 0x01, 0x02


	//----- nvinfo : EIATTR_KPARAM_INFO
	.align		4
.L_26:
        /*0058*/ 	.byte	0x04, 0x17
        /*005a*/ 	.short	(.L_28 - .L_27)
.L_27:
        /*005c*/ 	.word	0x00000000
        /*0060*/ 	.short	0x0005
        /*0062*/ 	.short	0x01c0
        /*0064*/ 	.byte	0x00, 0xf0, 0x01, 0x02


	//----- nvinfo : EIATTR_KPARAM_INFO
	.align		4
.L_28:
        /*0068*/ 	.byte	0x04, 0x17
        /*006a*/ 	.short	(.L_30 - .L_29)
.L_29:
        /*006c*/ 	.word	0x00000000
        /*0070*/ 	.short	0x0004
        /*0072*/ 	.short	0x0140
        /*0074*/ 	.byte	0x00, 0xf0, 0x01, 0x02


	//----- nvinfo : EIATTR_KPARAM_INFO
	.align		4
.L_30:
        /*0078*/ 	.byte	0x04, 0x17
        /*007a*/ 	.short	(.L_32 - .L_31)
.L_31:
        /*007c*/ 	.word	0x00000000
        /*0080*/ 	.short	0x0003
        /*0082*/ 	.short	0x00c0
        /*0084*/ 	.byte	0x00, 0xf0, 0x01, 0x02


	//----- nvinfo : EIATTR_KPARAM_INFO
	.align		4
.L_32:
        /*0088*/ 	.byte	0x04, 0x17
        /*008a*/ 	.short	(.L_34 - .L_33)
.L_33:
        /*008c*/ 	.word	0x00000000
        /*0090*/ 	.short	0x0002
        /*0092*/ 	.short	0x0040
        /*0094*/ 	.byte	0x00, 0xf0, 0x01, 0x02


	//----- nvinfo : EIATTR_KPARAM_INFO
	.align		4
.L_34:
        /*0098*/ 	.byte	0x04, 0x17
        /*009a*/ 	.short	(.L_36 - .L_35)
.L_35:
        /*009c*/ 	.word	0x00000000
        /*00a0*/ 	.short	0x0001
        /*00a2*/ 	.short	0x000c
        /*00a4*/ 	.byte	0x00, 0xf0, 0x31, 0x00


	//----- nvinfo : EIATTR_KPARAM_INFO
	.align		4
.L_36:
        /*00a8*/ 	.byte	0x04, 0x17
        /*00aa*/ 	.short	(.L_38 - .L_37)
.L_37:
        /*00ac*/ 	.word	0x00000000
        /*00b0*/ 	.short	0x0000
        /*00b2*/ 	.short	0x0000
        /*00b4*/ 	.byte	0x00, 0xf0, 0x31, 0x00


	//----- nvinfo : EIATTR_AT_ENTRY_FRAGMENTS
	.align		4
.L_38:
        /*00b8*/ 	.byte	0x04, 0x4f
        /*00ba*/ 	.short	(.L_40 - .L_39)


	//   ....[0]....
.L_39:
        /*00bc*/ 	.word	0x00000004


	//----- nvinfo : EIATTR_RESERVED_SMEM_USED
	.align		4
.L_40:
        /*00c0*/ 	.byte	0x01, 0x41
	.zero		2


	//----- nvinfo : EIATTR_SPARSE_MMA_MASK
	.align		4
        /*00c4*/ 	.byte	0x03, 0x50
        /*00c6*/ 	.short	0x0000


	//----- nvinfo : EIATTR_TCGEN05_1CTA_USED
	.align		4
        /*00c8*/ 	.byte	0x01, 0x51
	.zero		2


	//----- nvinfo : EIATTR_MAXREG_COUNT
	.align		4
        /*00cc*/ 	.byte	0x03, 0x1b
        /*00ce*/ 	.short	0x00ff


	//----- nvinfo : EIATTR_NUM_BARRIERS
	.align		4
        /*00d0*/ 	.byte	0x02, 0x4c
        /*00d2*/ 	.byte	0x04
	.zero		1


	//----- nvinfo : EIATTR_INT_WARP_WIDE_INSTR_OFFSETS
	.align		4
        /*00d4*/ 	.byte	0x04, 0x31
        /*00d6*/ 	.short	(.L_42 - .L_41)


	//   ....[0]....
.L_41:
        /*00d8*/ 	.word	0x00002ca0


	//   ....[1]....
        /*00dc*/ 	.word	0x00002cd0


	//----- nvinfo : EIATTR_COOP_GROUP_MASK_REGIDS
	.align		4
.L_42:
        /*00e0*/ 	.byte	0x04, 0x29
        /*00e2*/ 	.short	(.L_44 - .L_43)


	//   ....[0]....
.L_43:
        /*00e4*/ 	.word	0xffffffff


	//   ....[1]....
        /*00e8*/ 	.word	0xffffffff


	//   ....[2]....
        /*00ec*/ 	.word	0xffffffff


	//   ....[3]....
        /*00f0*/ 	.word	0xffffffff


	//   ....[4]....
        /*00f4*/ 	.word	0xffffffff


	//   ....[5]....
        /*00f8*/ 	.word	0xffffffff


	//   ....[6]....
        /*00fc*/ 	.word	0xffffffff


	//   ....[7]....
        /*0100*/ 	.word	0xffffffff


	//----- nvinfo : EIATTR_COOP_GROUP_INSTR_OFFSETS
	.align		4
.L_44:
        /*0104*/ 	.byte	0x04, 0x28
        /*0106*/ 	.short	(.L_46 - .L_45)


	//   ....[0]....
.L_45:
        /*0108*/ 	.word	0x000003f0


	//   ....[1]....
        /*010c*/ 	.word	0x00000560


	//   ....[2]....
        /*0110*/ 	.word	0x00000600


	//   ....[3]....
        /*0114*/ 	.word	0x00001b00


	//   ....[4]....
        /*0118*/ 	.word	0x00001dc0


	//   ....[5]....
        /*011c*/ 	.word	0x00002810


	//   ....[6]....
        /*0120*/ 	.word	0x00002b70


	//   ....[7]....
        /*0124*/ 	.word	0x00002d80


	//----- nvinfo : EIATTR_VRC_CTA_INIT_COUNT
	.align		4
.L_46:
        /*0128*/ 	.byte	0x02, 0x4a
        /*012a*/ 	.byte	0x80
	.zero		1


	//----- nvinfo : EIATTR_MBARRIER_INSTR_OFFSETS
	.align		4
        /*012c*/ 	.byte	0x04, 0x39
        /*012e*/ 	.short	(.L_48 - .L_47)


	//   ....[0]....
.L_47:
        /*0130*/ 	.word	0x00000320
        /*0134*/ 	.word	0x000000ff
        /*0138*/ 	.word	0x00000000
        /*013c*/ 	.short	0x0100
        /*013e*/ 	.byte	0x05
	.zero		1


	//   ....[1]....
        /*0140*/ 	.word	0x00000330
        /*0144*/ 	.word	0x000000ff
        /*0148*/ 	.word	0x00000008
        /*014c*/ 	.short	0x0100
        /*014e*/ 	.byte	0x05
	.zero		1


	//   ....[2]....
        /*0150*/ 	.word	0x00000340
        /*0154*/ 	.word	0x000000ff
        /*0158*/ 	.word	0x00000010
        /*015c*/ 	.short	0x0100
        /*015e*/ 	.byte	0x05
	.zero		1


	//   ....[3]....
        /*0160*/ 	.word	0x00000350
        /*0164*/ 	.word	0x000000ff
        /*0168*/ 	.word	0x00000018
        /*016c*/ 	.short	0x0100
        /*016e*/ 	.byte	0x05
	.zero		1


	//   ....[4]....
        /*0170*/ 	.word	0x00000360
        /*0174*/ 	.word	0x000000ff
        /*0178*/ 	.word	0x00000020
        /*017c*/ 	.short	0x0100
        /*017e*/ 	.byte	0x05
	.zero		1


	//   ....[5]....
        /*0180*/ 	.word	0x00000370
        /*0184*/ 	.word	0x000000ff
        /*0188*/ 	.word	0x00000028
        /*018c*/ 	.short	0x0100
        /*018e*/ 	.byte	0x05
	.zero		1


	//   ....[6]....
        /*0190*/ 	.word	0x00000380
        /*0194*/ 	.word	0x000000ff
        /*0198*/ 	.word	0x00000030
        /*019c*/ 	.short	0x0100
        /*019e*/ 	.byte	0x05
	.zero		1


	//   ....[7]....
        /*01a0*/ 	.word	0x00000390
        /*01a4*/ 	.word	0x000000ff
        /*01a8*/ 	.word	0x00000038
        /*01ac*/ 	.short	0x0100
        /*01ae*/ 	.byte	0x05
	.zero		1


	//   ....[8]....
        /*01b0*/ 	.word	0x00000500
        /*01b4*/ 	.word	0x000000ff
        /*01b8*/ 	.word	0x00000040
        /*01bc*/ 	.short	0x0100
        /*01be*/ 	.byte	0x06
	.zero		1


	//   ....[9]....
        /*01c0*/ 	.word	0x00000510
        /*01c4*/ 	.word	0x000000ff
        /*01c8*/ 	.word	0x00000048
        /*01cc*/ 	.short	0x0100
        /*01ce*/ 	.byte	0x06
	.zero		1


	//   ....[10]....
        /*01d0*/ 	.word	0x00000a10
        /*01d4*/ 	.word	0x000000ff
        /*01d8*/ 	.word	0x00000020
        /*01dc*/ 	.short	0x010a
        /*01de*/ 	.byte	0x07
	.zero		1


	//   ....[11]....
        /*01e0*/ 	.word	0x00000c40
        /*01e4*/ 	.word	0x000000ff
        /*01e8*/ 	.word	0x00000020
        /*01ec*/ 	.short	0x010a
        /*01ee*/ 	.byte	0x19
	.zero		1


	//   ....[12]....
        /*01f0*/ 	.word	0x00000da0
        /*01f4*/ 	.word	0x000000ff
        /*01f8*/ 	.word	0x00000020
        /*01fc*/ 	.short	0x010a
        /*01fe*/ 	.byte	0x20
	.zero		1


	//   ....[13]....
        /*0200*/ 	.word	0x000010b0
        /*0204*/ 	.word	0x000000ff
        /*0208*/ 	.word	0x00000020
        /*020c*/ 	.short	0x010a
        /*020e*/ 	.byte	0x04
	.zero		1


	//   ....[14]....
        /*0210*/ 	.word	0x00001630
        /*0214*/ 	.word	0x000000ff
        /*0218*/ 	.word	0x00000000
        /*021c*/ 	.short	0x010a
        /*021e*/ 	.byte	0x11
	.zero		1


	//   ....[15]....
        /*0220*/ 	.word	0x00001640
        /*0224*/ 	.word	0x000000ff
        /*0228*/ 	.word	0x00000048
        /*022c*/ 	.short	0x010a
        /*022e*/ 	.byte	0x0c
	.zero		1


	//   ....[16]....
        /*0230*/ 	.word	0x00001850
        /*0234*/ 	.word	0x000000ff
        /*0238*/ 	.word	0x00000000
        /*023c*/ 	.short	0x010a
        /*023e*/ 	.byte	0x11
	.zero		1


	//   ....[17]....
        /*0240*/ 	.word	0x000019a0
        /*0244*/ 	.word	0x000000ff
        /*0248*/ 	.word	0x00000000
        /*024c*/ 	.short	0x010a
        /*024e*/ 	.byte	0x11
	.zero		1


	//   ....[18]....
        /*0250*/ 	.word	0x00001a90
        /*0254*/ 	.word	0x00000009
        /*0258*/ 	.word	0x00000048
        /*025c*/ 	.short	0x010a
        /*025e*/ 	.byte	0xff
	.zero		1


	//   ....[19]....
        /*0260*/ 	.word	0x00002300
        /*0264*/ 	.word	0x00000005
        /*0268*/ 	.word	0x00000040
        /*026c*/ 	.short	0x010a
        /*026e*/ 	.byte	0xff
	.zero		1


	//   ....[20]....
        /*0270*/ 	.word	0x00002980
        /*0274*/ 	.word	0x000000ff
        /*0278*/ 	.word	0x00000048
        /*027c*/ 	.short	0x0101
        /*027e*/ 	.byte	0x07
	.zero		1


	//   ....[21]....
        /*0280*/ 	.word	0x00002de0
        /*0284*/ 	.word	0x00000000
        /*0288*/ 	.word	0x00000020
        /*028c*/ 	.short	0x010a
        /*028e*/ 	.byte	0xff
	.zero		1


	//   ....[22]....
        /*0290*/ 	.word	0x00002e60
        /*0294*/ 	.word	0x00000000
        /*0298*/ 	.word	0x00000020
        /*029c*/ 	.short	0x010a
        /*029e*/ 	.byte	0xff
	.zero		1


	//   ....[23]....
        /*02a0*/ 	.word	0x00002ee0
        /*02a4*/ 	.word	0x00000000
        /*02a8*/ 	.word	0x00000048
        /*02ac*/ 	.short	0x010a
        /*02ae*/ 	.byte	0xff
	.zero		1


	//   ....[24]....
        /*02b0*/ 	.word	0x00002f60
        /*02b4*/ 	.word	0x00000000
        /*02b8*/ 	.word	0x00000000
        /*02bc*/ 	.short	0x010a
        /*02be*/ 	.byte	0xff
	.zero		1


	//   ....[25]....
        /*02c0*/ 	.word	0x00002fc0
        /*02c4*/ 	.word	0x00000009
        /*02c8*/ 	.word	0x00000048
        /*02cc*/ 	.short	0x010a
        /*02ce*/ 	.byte	0xff
	.zero		1


	//   ....[26]....
        /*02d0*/ 	.word	0x00003030
        /*02d4*/ 	.word	0x00000005
        /*02d8*/ 	.word	0x00000040
        /*02dc*/ 	.short	0x010a
        /*02de*/ 	.byte	0xff
	.zero		1


	//----- nvinfo : EIATTR_NUM_MBARRIERS
	.align		4
.L_48:
        /*02e0*/ 	.byte	0x03, 0x38
        /*02e2*/ 	.short	0x000a


	//----- nvinfo : EIATTR_EXIT_INSTR_OFFSETS
	.align		4
        /*02e4*/ 	.byte	0x04, 0x1c
        /*02e6*/ 	.short	(.L_50 - .L_49)


	//   ....[0]....
.L_49:
        /*02e8*/ 	.word	0x00001ac0


	//   ....[1]....
        /*02ec*/ 	.word	0x00002da0


	//----- nvinfo : EIATTR_REQNTID
	.align		4
.L_50:
        /*02f0*/ 	.byte	0x04, 0x10
        /*02f2*/ 	.short	(.L_52 - .L_51)
.L_51:
        /*02f4*/ 	.word	0x000000c0
        /*02f8*/ 	.word	0x00000001
        /*02fc*/ 	.word	0x00000001


	//----- nvinfo : EIATTR_CRS_STACK_SIZE
	.align		4
.L_52:
        /*0300*/ 	.byte	0x04, 0x1e
        /*0302*/ 	.short	(.L_54 - .L_53)
.L_53:
        /*0304*/ 	.word	0x00000000


	//----- nvinfo : EIATTR_CBANK_PARAM_SIZE
	.align		4
.L_54:
        /*0308*/ 	.byte	0x03, 0x19
        /*030a*/ 	.short	0x02ec


	//----- nvinfo : EIATTR_PARAM_CBANK
	.align		4
        /*030c*/ 	.byte	0x04, 0x0a
        /*030e*/ 	.short	(.L_56 - .L_55)
	.align		4
.L_55:
        /*0310*/ 	.word	index@(.nv.constant0.kernel_cutlass_kernel_cudnngemm_amaxdense_blockscaled_gemm_persistent_amaxSm100BlockScaledPersistentDenseGemmKernel_object_at__TiledMMA_ThrLayoutVMNK11110000_PermutationMNK____MMAAtom_Thr_0)
        /*0314*/ 	.short	0x0380
        /*0316*/ 	.short	0x02ec


	//----- nvinfo : EIATTR_SW_WAR
	.align		4
.L_56:
        /*0318*/ 	.byte	0x04, 0x36
        /*031a*/ 	.short	(.L_58 - .L_57)
.L_57:
        /*031c*/ 	.word	0x00000008
.L_58:


//--------------------- .nv.compat                --------------------------
	.section	.nv.compat,"",@"SHT_CUDA_COMPAT_INFO"
	.align	4
        /*0000*/ 	.byte	0x02, 0x02, 0x02, 0x00, 0x02, 0x05, 0x05, 0x00, 0x02, 0x03, 0x01, 0x00, 0x02, 0x06, 0x01, 0x00


//--------------------- .nv.callgraph             --------------------------
	.section	.nv.callgraph,"",@"SHT_CUDA_CALLGRAPH"
	.align	4
	.sectionentsize	8
	.align		4
        /*0000*/ 	.word	0x00000000
	.align		4
        /*0004*/ 	.word	0xffffffff
	.align		4
        /*0008*/ 	.word	0x00000000
	.align		4
        /*000c*/ 	.word	0xfffffffe
	.align		4
        /*0010*/ 	.word	0x00000000
	.align		4
        /*0014*/ 	.word	0xfffffffd
	.align		4
        /*0018*/ 	.word	0x00000000
	.align		4
        /*001c*/ 	.word	0xfffffffc


//--------------------- .text.kernel_cutlass_kernel_cudnngemm_amaxdense_blockscaled_gemm_persistent_amaxSm100BlockScaledPersistentDenseGemmKernel_object_at__TiledMMA_ThrLayoutVMNK11110000_PermutationMNK____MMAAtom_Thr_0 --------------------------
	.section	.text.kernel_cutlass_kernel_cudnngemm_amaxdense_blockscaled_gemm_persistent_amaxSm100BlockScaledPersistentDenseGemmKernel_object_at__TiledMMA_ThrLayoutVMNK11110000_PermutationMNK____MMAAtom_Thr_0,"ax",@progbits
	.align	128
        .global         kernel_cutlass_kernel_cudnngemm_amaxdense_blockscaled_gemm_persistent_amaxSm100BlockScaledPersistentDenseGemmKernel_object_at__TiledMMA_ThrLayoutVMNK11110000_PermutationMNK____MMAAtom_Thr_0
        .type           kernel_cutlass_kernel_cudnngemm_amaxdense_blockscaled_gemm_persistent_amaxSm100BlockScaledPersistentDenseGemmKernel_object_at__TiledMMA_ThrLayoutVMNK11110000_PermutationMNK____MMAAtom_Thr_0,@function
        .size           kernel_cutlass_kernel_cudnngemm_amaxdense_blockscaled_gemm_persistent_amaxSm100BlockScaledPersistentDenseGemmKernel_object_at__TiledMMA_ThrLayoutVMNK11110000_PermutationMNK____MMAAtom_Thr_0,(.L_x_56 - kernel_cutlass_kernel_cudnngemm_amaxdense_blockscaled_gemm_persistent_amaxSm100BlockScaledPersistentDenseGemmKernel_object_at__TiledMMA_ThrLayoutVMNK11110000_PermutationMNK____MMAAtom_Thr_0)
        .other          kernel_cutlass_kernel_cudnngemm_amaxdense_blockscaled_gemm_persistent_amaxSm100BlockScaledPersistentDenseGemmKernel_object_at__TiledMMA_ThrLayoutVMNK11110000_PermutationMNK____MMAAtom_Thr_0,@"STO_CUDA_ENTRY STV_DEFAULT"
kernel_cutlass_kernel_cudnngemm_amaxdense_blockscaled_gemm_persistent_amaxSm100BlockScaledPersistentDenseGemmKernel_object_at__TiledMMA_ThrLayoutVMNK11110000_PermutationMNK____MMAAtom_Thr_0:
.text.kernel_cutlass_kernel_cudnngemm_amaxdense_blockscaled_gemm_persistent_amaxSm100BlockScaledPersistentDenseGemmKernel_object_at__TiledMMA_ThrLayoutVMNK11110000_PermutationMNK____MMAAtom_Thr_0:
[----:B------:R-:W1:Y:S01]  /*0000*/  LDC R1, c[0x0][0x37c] ;  /* 0x0000df00ff017b82 */ /* 0x000e620000000800 */
[----:B------:R-:W2:Y:S07]  /*0010*/  S2R R3, SR_TID.X ;  /* 0x0000000000037919 */ /* 0x000eae0000002100 */
[----:B------:R-:W3:Y:S01]  /*0020*/  S2UR UR12, SR_CgaCtaId ;  /* 0x00000000000c79c3 */ /* 0x000ee20000008800 */
[----:B------:R-:W4:Y:S01]  /*0030*/  LDCU.U8 UR8, c[0x0][0x382] ;  /* 0x00007040ff0877ac */ /* 0x000f220008000000 */
[----:B------:R-:W5:Y:S01]  /*0040*/  LDCU.U8 UR5, c[0x0][0x381] ;  /* 0x00007020ff0577ac */ /* 0x000f620008000000 */
[----:B------:R-:W2:Y:S01]  /*0050*/  LDCU UR6, c[0x0][0x36c] ;  /* 0x00006d80ff0677ac */ /* 0x000ea20008000800 */
[----:B------:R-:W-:Y:S01]  /*0060*/  UMOV UR29, 0x1 ;  /* 0x00000001001d7882 */ /* 0x000fe20000000000 */
[----:B----4-:R-:W-:-:S02]  /*0070*/  ULOP3.LUT UR8, UR8, 0x1, URZ, 0xc0, !UPT ;  /* 0x0000000108087892 */ /* 0x010fc4000f8ec0ff */
[----:B-----5:R-:W-:Y:S02]  /*0080*/  ULOP3.LUT UR5, UR5, 0x1, URZ, 0xc0, !UPT ;  /* 0x0000000105057892 */ /* 0x020fe4000f8ec0ff */
[----:B---3--:R-:W-:Y:S02]  /*0090*/  ULEA.HI UR7, UR12, UR12, URZ, 0x1 ;  /* 0x0000000c0c077291 */ /* 0x008fe4000f8f08ff */
[----:B--2---:R-:W-:Y:S02]  /*00a0*/  UISETP.EQ.U32.AND UP3, UPT, UR6, 0x1, UPT ;  /* 0x000000010600788c */ /* 0x004fe4000bf62070 */
[----:B------:R-:W-:Y:S01]  /*00b0*/  ULOP3.LUT UR7, UR7, 0xfffffffe, URZ, 0xc0, !UPT ;  /* 0xfffffffe07077892 */ /* 0x000fe2000f8ec0ff */
[----:B------:R-:W-:Y:S01]  /*00c0*/  SHF.R.U32.HI R5, RZ, 0x5, R3 ;  /* 0x00000005ff057819 */ /* 0x000fe20000011603 */
[----:B------:R-:W-:Y:S02]  /*00d0*/  UISETP.NE.U32.AND UP6, UPT, UR8, 0x1, UPT ;  /* 0x000000010800788c */ /* 0x000fe4000bfc5070 */
[----:B------:R-:W-:Y:S01]  /*00e0*/  UIADD3 UR28, UPT, UPT, -UR7, UR12, URZ ;  /* 0x0000000c071c7290 */ /* 0x000fe2000fffe1ff */
[C---:B------:R-:W-:Y:S01]  /*00f0*/  R2UR UR4, R5.reuse ;  /* 0x00000000050472ca */ /* 0x040fe200000e0000 */
[----:B------:R-:W-:Y:S01]  /*0100*/  UISETP.NE.U32.AND UP5, UPT, UR5, 0x1, UPT ;  /* 0x000000010500788c */ /* 0x000fe2000bfa5070 */
[----:B------:R-:W-:Y:S01]  /*0110*/  ISETP.NE.AND P0, PT, R5, 0x5, PT ;  /* 0x000000050500780c */ /* 0x000fe20003f05270 */
[----:B------:R-:W-:-:S10]  /*0120*/  USHF.L.U32 UR29, UR29, UR28, URZ ;  /* 0x0000001c1d1d7299 */ /* 0x000fd400080006ff */
[----:B------:R-:W-:Y:S02]  /*0130*/  UISETP.NE.AND UP4, UPT, UR4, URZ, UPT ;  /* 0x000000ff0400728c */ /* 0x000fe4000bf85270 */
[----:B-1----:R-:W-:Y:S09]  /*0140*/  @P0 BRA `(.L_x_0) ;  /* 0x0000000000440947 */ /* 0x002ff20003800000 */
[----:B------:R-:W1:Y:S02]  /*0150*/  LDCU.64 UR4, c[0x0][0x348] ;  /* 0x00006900ff0477ac */ /* 0x000e640008000a00 */
[----:B-1----:R-:W-:Y:S02]  /*0160*/  UIADD3 UR14, UP1, UPT, UR4, 0x40, URZ ;  /* 0x00000040040e7890 */ /* 0x002fe4000ff3e0ff */
[----:B------:R-:W-:Y:S02]  /*0170*/  UIADD3 UR10, UP0, UPT, UR4, 0xc0, URZ ;  /* 0x000000c0040a7890 */ /* 0x000fe4000ff1e0ff */
[----:B------:R-:W-:Y:S02]  /*0180*/  UIADD3 UR8, UP2, UPT, UR4, 0x140, URZ ;  /* 0x0000014004087890 */ /* 0x000fe4000ff5e0ff */
[----:B------:R-:W-:Y:S02]  /*0190*/  UIADD3.X UR15, UPT, UPT, URZ, UR5, URZ, UP1, !UPT ;  /* 0x00000005ff0f7290 */ /* 0x000fe40008ffe4ff */
[----:B------:R-:W-:-:S02]  /*01a0*/  UIADD3 UR6, UP1, UPT, UR4, 0x1c0, URZ ;  /* 0x000001c004067890 */ /* 0x000fc4000ff3e0ff */
[----:B------:R-:W-:Y:S02]  /*01b0*/  UIADD3.X UR11, UPT, UPT, URZ, UR5, URZ, UP0, !UPT ;  /* 0x00000005ff0b7290 */ /* 0x000fe400087fe4ff */
[----:B------:R-:W-:Y:S02]  /*01c0*/  UIADD3 UR4, UP0, UPT, UR4, 0x240, URZ ;  /* 0x0000024004047890 */ /* 0x000fe4000ff1e0ff */
[----:B------:R-:W-:Y:S01]  /*01d0*/  UIADD3.X UR9, UPT, UPT, URZ, UR5, URZ, UP2, !UPT ;  /* 0x00000005ff097290 */ /* 0x000fe200097fe4ff */
[----:B------:R1:W-:Y:S01]  /*01e0*/  UTMACCTL.PF [UR14] ;  /* 0x000000000e0079b9 */ /* 0x0003e20008040000 */
[----:B------:R-:W-:-:S03]  /*01f0*/  UIADD3.X UR7, UPT, UPT, URZ, UR5, URZ, UP1, !UPT ;  /* 0x00000005ff077290 */ /* 0x000fc60008ffe4ff */
[----:B------:R1:W-:Y:S01]  /*0200*/  UTMACCTL.PF [UR10] ;  /* 0x000000000a0079b9 */ /* 0x0003e20008040000 */
[----:B------:R-:W-:-:S03]  /*0210*/  UIADD3.X UR5, UPT, UPT, URZ, UR5, URZ, UP0, !UPT ;  /* 0x00000005ff057290 */ /* 0x000fc600087fe4ff */
[----:B------:R1:W-:Y:S02]  /*0220*/  UTMACCTL.PF [UR8] ;  /* 0x00000000080079b9 */ /* 0x0003e40008040000 */
[----:B------:R1:W-:Y:S04]  /*0230*/  UTMACCTL.PF [UR6] ;  /* 0x00000000060079b9 */ /* 0x0003e80008040000 */
[----:B------:R1:W-:Y:S02]  /*0240*/  UTMACCTL.PF [UR4] ;  /* 0x00000000040079b9 */ /* 0x0003e40008040000 */
[----:B-1----:R-:W-:Y:S01]  /*0250*/  NOP ;  /* 0x0000000000007918 */ /* 0x002fe20000000000 */
.L_x_0:
[----:B------:R-:W-:Y:S05]  /*0260*/  BRA.U UP4, `(.L_x_1) ;  /* 0x0000000104507547 */ /* 0x000fea000b800000 */
[----:B------:R-:W-:Y:S01]  /*0270*/  UMOV UR5, 0x400 ;  /* 0x0000040000057882 */ /* 0x000fe20000000000 */
[----:B------:R-:W-:Y:S01]  /*0280*/  UMOV UR6, 0x1 ;  /* 0x0000000100067882 */ /* 0x000fe20000000000 */
[----:B------:R-:W-:Y:S02]  /*0290*/  ULEA UR5, UR12, UR5, 0x18 ;  /* 0x000000050c057291 */ /* 0x000fe4000f8ec0ff */
[----:B------:R-:W-:-:S04]  /*02a0*/  UIADD3 UR6, UPT, UPT, -UR6, 0x100000, URZ ;  /* 0x0010000006067890 */ /* 0x000fc8000fffe1ff */
[----:B------:R-:W-:Y:S02]  /*02b0*/  USHF.L.U32 UR7, UR6, 0xb, URZ ;  /* 0x0000000b06077899 */ /* 0x000fe400080006ff */
[----:B------:R-:W-:Y:S01]  /*02c0*/  USHF.L.U32 UR6, UR6, 0x1, URZ ;  /* 0x0000000106067899 */ /* 0x000fe200080006ff */
[----:B------:R-:W-:Y:S02]  /*02d0*/  UMOV UR4, 0x2 ;  /* 0x0000000200047882 */ /* 0x000fe40000000000 */
[----:B------:R-:W-:-:S04]  /*02e0*/  UIADD3 UR8, UPT, UPT, -UR4, 0x100000, URZ ;  /* 0x0010000004087890 */ /* 0x000fc8000fffe1ff */
[----:B------:R-:W-:Y:S02]  /*02f0*/  USHF.L.U32 UR9, UR8, 0xb, URZ ;  /* 0x0000000b08097899 */ /* 0x000fe400080006ff */
[----:B------:R-:W-:Y:S01]  /*0300*/  USHF.L.U32 UR8, UR8, 0x1, URZ ;  /* 0x0000000108087899 */ /* 0x000fe200080006ff */
[----:B------:R-:W1:Y:S02]  /*0310*/  FENCE.VIEW.ASYNC.S ;  /* 0x00000000000073c6 */ /* 0x000e640000000000 */
[----:B-1----:R1:W2:Y:S01]  /*0320*/  SYNCS.EXCH.64 URZ, [UR5], UR6 ;  /* 0x0000000605ff75b2 */ /* 0x0022a20008000100 */
[----:B------:R1:W3:Y:S01]  /*0330*/  SYNCS.EXCH.64 URZ, [UR5+0x8], UR6 ;  /* 0x0000080605ff75b2 */ /* 0x0002e20008000100 */
[----:B------:R1:W4:Y:S01]  /*0340*/  SYNCS.EXCH.64 URZ, [UR5+0x10], UR6 ;  /* 0x0000100605ff75b2 */ /* 0x0003220008000100 */
[----:B------:R1:W5:Y:S06]  /*0350*/  SYNCS.EXCH.64 URZ, [UR5+0x18], UR6 ;  /* 0x0000180605ff75b2 */ /* 0x00036c0008000100 */
[----:B------:R1:W1:Y:S01]  /*0360*/  SYNCS.EXCH.64 URZ, [UR5+0x20], UR8 ;  /* 0x0000200805ff75b2 */ /* 0x0002620008000100 */
[----:B------:R1:W1:Y:S01]  /*0370*/  SYNCS.EXCH.64 URZ, [UR5+0x28], UR8 ;  /* 0x0000280805ff75b2 */ /* 0x0002620008000100 */
[----:B------:R1:W1:Y:S01]  /*0380*/  SYNCS.EXCH.64 URZ, [UR5+0x30], UR8 ;  /* 0x0000300805ff75b2 */ /* 0x0002620008000100 */
[----:B------:R1:W1:Y:S01]  /*0390*/  SYNCS.EXCH.64 URZ, [UR5+0x38], UR8 ;  /* 0x0000380805ff75b2 */ /* 0x0002620008000100 */
[----:B------:R-:W-:Y:S01]  /*03a0*/  NOP ;  /* 0x0000000000007918 */ /* 0x000fe20000000000 */
.L_x_1:
[----:B------:R-:W-:Y:S01]  /*03b0*/  NOP ;  /* 0x0000000000007918 */ /* 0x000fe20000000000 */
[----:B------:R-:W-:Y:S05]  /*03c0*/  BRA.U !UP3, `(.L_x_2) ;  /* 0x000000010b087547 */ /* 0x000fea000b800000 */
[----:B-12345:R-:W-:Y:S01]  /*03d0*/  UCGABAR_ARV ;  /* 0x00000000000079c7 */ /* 0x03efe20008000000 */
[----:B------:R-:W-:Y:S05]  /*03e0*/  BRA `(.L_x_3) ;  /* 0x0000000000047947 */ /* 0x000fea0003800000 */
.L_x_2:
[----:B-12345:R-:W-:Y:S01]  /*03f0*/  NOP ;  /* 0x0000000000007918 */ /* 0x03efe20000000000 */
.L_x_3:
[----:B------:R-:W-:Y:S05]  /*0400*/  BRA.U !UP3, `(.L_x_4) ;  /* 0x000000010b0c7547 */ /* 0x000fea000b800000 */
[----:B------:R-:W-:Y:S01]  /*0410*/  UCGABAR_WAIT ;  /* 0x0000000000007dc7 */ /* 0x000fe20008000000 */
[----:B------:R-:W-:Y:S01]  /*0420*/  CCTL.IVALL ;  /* 0x00000000ff00798f */ /* 0x000fe20002000000 */
[----:B------:R-:W-:Y:S05]  /*0430*/  BRA `(.L_x_5) ;  /* 0x0000000000047947 */ /* 0x000fea0003800000 */
.L_x_4:
[----:B------:R-:W-:Y:S06]  /*0440*/  BAR.SYNC.DEFER_BLOCKING 0x0 ;  /* 0x0000000000007b1d */ /* 0x000fec0000010000 */
.L_x_5:
[----:B------:R-:W-:Y:S01]  /*0450*/  @!UP4 UMOV UR6, 0x400 ;  /* 0x000004000006c882 */ /* 0x000fe20000000000 */
[----:B------:R-:W-:Y:S01]  /*0460*/  UMOV UR5, 0x1 ;  /* 0x0000000100057882 */ /* 0x000fe20000000000 */
[----:B------:R-:W-:Y:S01]  /*0470*/  UMOV UR4, 0x4 ;  /* 0x0000000400047882 */ /* 0x000fe20000000000 */
[----:B------:R-:W-:Y:S02]  /*0480*/  @!UP4 ULEA UR6, UR12, UR6, 0x18 ;  /* 0x000000060c06c291 */ /* 0x000fe4000f8ec0ff */
[----:B------:R-:W-:-:S04]  /*0490*/  @!UP4 UIADD3 UR8, UPT, UPT, -UR5, 0x100000, URZ ;  /* 0x001000000508c890 */ /* 0x000fc8000fffe1ff */
[----:B------:R-:W-:Y:S02]  /*04a0*/  @!UP4 USHF.L.U32 UR9, UR8, 0xb, URZ ;  /* 0x0000000b0809c899 */ /* 0x000fe400080006ff */
[----:B------:R-:W-:Y:S02]  /*04b0*/  @!UP4 USHF.L.U32 UR8, UR8, 0x1, URZ ;  /* 0x000000010808c899 */ /* 0x000fe400080006ff */
[----:B------:R-:W-:-:S04]  /*04c0*/  @!UP4 UIADD3 UR4, UPT, UPT, -UR4, 0x100000, URZ ;  /* 0x001000000404c890 */ /* 0x000fc8000fffe1ff */
[----:B------:R-:W-:Y:S02]  /*04d0*/  @!UP4 USHF.L.U32 UR5, UR4, 0xb, URZ ;  /* 0x0000000b0405c899 */ /* 0x000fe400080006ff */
[----:B------:R-:W-:Y:S01]  /*04e0*/  @!UP4 USHF.L.U32 UR4, UR4, 0x1, URZ ;  /* 0x000000010404c899 */ /* 0x000fe200080006ff */
[----:B------:R-:W1:Y:S03]  /*04f0*/  FENCE.VIEW.ASYNC.S ;  /* 0x00000000000073c6 */ /* 0x000e660000000000 */
[----:B-1----:R1:W2:Y:S08]  /*0500*/  @!UP4 SYNCS.EXCH.64 URZ, [UR6+0x40], UR8 ;  /* 0x0000400806ffc5b2 */ /* 0x0022b00008000100 */
[----:B------:R1:W3:Y:S01]  /*0510*/  @!UP4 SYNCS.EXCH.64 URZ, [UR6+0x48], UR4 ;  /* 0x0000480406ffc5b2 */ /* 0x0002e20008000100 */
[----:B------:R-:W-:Y:S01]  /*0520*/  NOP ;  /* 0x0000000000007918 */ /* 0x000fe20000000000 */
[----:B------:R-:W-:Y:S05]  /*0530*/  BRA.U !UP3, `(.L_x_6) ;  /* 0x000000010b087547 */ /* 0x000fea000b800000 */
[----:B--23--:R-:W-:Y:S01]  /*0540*/  UCGABAR_ARV ;  /* 0x00000000000079c7 */ /* 0x00cfe20008000000 */
[----:B------:R-:W-:Y:S05]  /*0550*/  BRA `(.L_x_7) ;  /* 0x0000000000047947 */ /* 0x000fea0003800000 */
.L_x_6:
[----:B--23--:R-:W-:Y:S01]  /*0560*/  NOP ;  /* 0x0000000000007918 */ /* 0x00cfe20000000000 */
.L_x_7:
[----:B------:R-:W-:Y:S05]  /*0570*/  BRA.U !UP3, `(.L_x_8) ;  /* 0x000000010b0c7547 */ /* 0x000fea000b800000 */
[----:B------:R-:W-:Y:S01]  /*0580*/  UCGABAR_WAIT ;  /* 0x0000000000007dc7 */ /* 0x000fe20008000000 */
[----:B------:R-:W-:Y:S01]  /*0590*/  CCTL.IVALL ;  /* 0x00000000ff00798f */ /* 0x000fe20002000000 */
[----:B------:R-:W-:Y:S05]  /*05a0*/  BRA `(.L_x_9) ;  /* 0x0000000000047947 */ /* 0x000fea0003800000 */
.L_x_8:
[----:B------:R-:W-:Y:S06]  /*05b0*/  BAR.SYNC.DEFER_BLOCKING 0x0 ;  /* 0x0000000000007b1d */ /* 0x000fec0000010000 */
.L_x_9:
[----:B------:R-:W-:Y:S01]  /*05c0*/  NOP ;  /* 0x0000000000007918 */ /* 0x000fe20000000000 */
[----:B------:R-:W-:Y:S05]  /*05d0*/  BRA.U !UP3, `(.L_x_10) ;  /* 0x000000010b087547 */ /* 0x000fea000b800000 */
[----:B------:R-:W-:Y:S01]  /*05e0*/  UCGABAR_ARV ;  /* 0x00000000000079c7 */ /* 0x000fe20008000000 */
[----:B------:R-:W-:Y:S05]  /*05f0*/  BRA `(.L_x_11) ;  /* 0x0000000000047947 */ /* 0x000fea0003800000 */
.L_x_10:
[----:B------:R-:W-:Y:S01]  /*0600*/  NOP ;  /* 0x0000000000007918 */ /* 0x000fe20000000000 */
.L_x_11:
[----:B------:R-:W-:Y:S05]  /*0610*/  BRA.U !UP3, `(.L_x_12) ;  /* 0x000000010b0c7547 */ /* 0x000fea000b800000 */
[----:B------:R-:W-:Y:S01]  /*0620*/  UCGABAR_WAIT ;  /* 0x0000000000007dc7 */ /* 0x000fe20008000000 */
[----:B------:R-:W-:Y:S01]  /*0630*/  CCTL.IVALL ;  /* 0x00000000ff00798f */ /* 0x000fe20002000000 */
[----:B------:R-:W-:Y:S05]  /*0640*/  BRA `(.L_x_13) ;  /* 0x0000000000047947 */ /* 0x000fea0003800000 */
.L_x_12:
[----:B------:R-:W-:Y:S06]  /*0650*/  BAR.SYNC.DEFER_BLOCKING 0x0 ;  /* 0x0000000000007b1d */ /* 0x000fec0000010000 */
.L_x_13:
[----:B------:R-:W2:Y:S01]  /*0660*/  LDCU.U8 UR23, c[0x0][0x650] ;  /* 0x0000ca00ff1777ac */ /* 0x000ea20008000000 */
[----:B------:R-:W3:Y:S01]  /*0670*/  LDCU.U8 UR22, c[0x0][0x651] ;  /* 0x0000ca20ff1677ac */ /* 0x000ee20008000000 */
[----:B------:R-:W4:Y:S01]  /*0680*/  LDCU.U8 UR21, c[0x0][0x65c] ;  /* 0x0000cb80ff1577ac */ /* 0x000f220008000000 */
[----:B------:R-:W5:Y:S01]  /*0690*/  LDCU.U8 UR15, c[0x0][0x668] ;  /* 0x0000cd00ff0f77ac */ /* 0x000f620008000000 */
[----:B------:R-:W1:Y:S01]  /*06a0*/  LDCU.U8 UR14, c[0x0][0x669] ;  /* 0x0000cd20ff0e77ac */ /* 0x000e620008000000 */
[----:B------:R-:W1:Y:S01]  /*06b0*/  LDCU.U8 UR13, c[0x0][0x65d] ;  /* 0x0000cba0ff0d77ac */ /* 0x000e620008000000 */
[----:B------:R-:W-:Y:S05]  /*06c0*/  @P0 BRA `(.L_x_14) ;  /* 0x00000008008c0947 */ /* 0x000fea0003800000 */
[----:B------:R-:W5:Y:S01]  /*06d0*/  S2UR UR38, SR_CTAID.Z ;  /* 0x00000000002679c3 */ /* 0x000f620000002700 */
[----:B------:R-:W-:Y:S01]  /*06e0*/  UMOV UR37, 0x1 ;  /* 0x0000000100257882 */ /* 0x000fe20000000000 */
[----:B------:R-:W-:Y:S01]  /*06f0*/  UMOV UR36, URZ ;  /* 0x000000ff00247c82 */ /* 0x000fe20008000000 */
[----:B-----5:R-:W-:-:S09]  /*0700*/  UISETP.GT.U32.AND UP0, UPT, UR38, 0xff, UPT ;  /* 0x000000ff2600788c */ /* 0x020fd2000bf04070 */
[----:B------:R-:W-:Y:S05]  /*0710*/  BRA.U UP0, `(.L_x_15) ;  /* 0x00000009001c7547 */ /* 0x000fea000b800000 */
[----:B-1----:R-:W1:Y:S01]  /*0720*/  LDCU.64 UR4, c[0x0][0x648] ;  /* 0x0000c900ff0477ac */ /* 0x002e620008000a00 */
[----:B------:R-:W5:Y:S01]  /*0730*/  S2UR UR33, SR_CgaCtaId ;  /* 0x00000000002179c3 */ /* 0x000f620000008800 */
[----:B------:R-:W4:Y:S01]  /*0740*/  LDCU UR8, c[0x0][0x658] ;  /* 0x0000cb00ff0877ac */ /* 0x000f220008000800 */
[----:B------:R-:W3:Y:S06]  /*0750*/  LDCU UR10, c[0x0][0x374] ;  /* 0x00006e80ff0a77ac */ /* 0x000eec0008000800 */
[----:B------:R-:W2:Y:S01]  /*0760*/  S2UR UR34, SR_CTAID.X ;  /* 0x00000000002279c3 */ /* 0x000ea20000002500 */
[----:B------:R-:W2:Y:S01]  /*0770*/  LDCU.64 UR48, c[0x0][0x348] ;  /* 0x00006900ff3077ac */ /* 0x000ea20008000a00 */
[----:B------:R-:W-:Y:S01]  /*0780*/  UMOV UR36, URZ ;  /* 0x000000ff00247c82 */ /* 0x000fe20008000000 */
[----:B------:R-:W-:Y:S01]  /*0790*/  UMOV UR37, 0x1 ;  /* 0x0000000100257882 */ /* 0x000fe20000000000 */
[----:B-1----:R-:W-:-:S04]  /*07a0*/  UIMAD.WIDE.U32 UR6, UR38, UR5, URZ ;  /* 0x00000005260672a5 */ /* 0x002fc8000f8e00ff */
[----:B------:R-:W-:-:S04]  /*07b0*/  UIADD3 UR5, UPT, UPT, UR38, -UR7, URZ ;  /* 0x8000000726057290 */ /* 0x000fc8000fffe0ff */
[----:B--2---:R-:W-:-:S04]  /*07c0*/  USHF.R.U32.HI UR5, URZ, UR23, UR5 ;  /* 0x00000017ff057299 */ /* 0x004fc80008011605 */
[----:B------:R-:W-:-:S04]  /*07d0*/  UIADD3 UR5, UPT, UPT, UR7, UR5, URZ ;  /* 0x0000000507057290 */ /* 0x000fc8000fffe0ff */
[----:B---3--:R-:W-:-:S04]  /*07e0*/  USHF.R.U32.HI UR6, URZ, UR22, UR5 ;  /* 0x00000016ff067299 */ /* 0x008fc80008011605 */
[----:B------:R-:W-:-:S04]  /*07f0*/  UIADD3 UR6, UPT, UPT, -UR6, URZ, URZ ;  /* 0x000000ff06067290 */ /* 0x000fc8000fffe1ff */
[----:B------:R-:W-:Y:S01]  /*0800*/  UIMAD UR6, UR6, UR4, UR38 ;  /* 0x00000004060672a4 */ /* 0x000fe2000f8e0226 */
[----:B------:R-:W1:Y:S03]  /*0810*/  LDCU.64 UR4, c[0x0][0x660] ;  /* 0x0000cc00ff0477ac */ /* 0x000e660008000a00 */
[----:B----4-:R-:W-:-:S04]  /*0820*/  UIMAD.WIDE.U32 UR8, UR6, UR8, URZ ;  /* 0x00000008060872a5 */ /* 0x010fc8000f8e00ff */
[----:B------:R-:W-:-:S04]  /*0830*/  UIADD3 UR7, UPT, UPT, UR6, -UR9, URZ ;  /* 0x8000000906077290 */ /* 0x000fc8000fffe0ff */
[----:B------:R-:W-:-:S03]  /*0840*/  USHF.R.U32.HI UR7, URZ, UR21, UR7 ;  /* 0x00000015ff077299 */ /* 0x000fc60008011607 */
[----:B------:R-:W2:Y:S01]  /*0850*/  LDCU UR8, c[0x0][0x370] ;  /* 0x00006e00ff0877ac */ /* 0x000ea20008000800 */
[----:B------:R-:W-:Y:S01]  /*0860*/  UIADD3 UR7, UPT, UPT, UR9, UR7, URZ ;  /* 0x0000000709077290 */ /* 0x000fe2000fffe0ff */
[----:B------:R-:W3:Y:S03]  /*0870*/  LDCU UR35, c[0x0][0x378] ;  /* 0x00006f00ff2377ac */ /* 0x000ee60008000800 */
[----:B------:R-:W-:-:S04]  /*0880*/  USHF.R.U32.HI UR7, URZ, UR13, UR7 ;  /* 0x0000000dff077299 */ /* 0x000fc80008011607 */
[----:B-1----:R-:W-:Y:S02]  /*0890*/  UIMAD.WIDE.U32 UR16, UR7, UR5, URZ ;  /* 0x00000005071072a5 */ /* 0x002fe4000f8e00ff */
[----:B--2---:R-:W-:-:S05]  /*08a0*/  UIMAD UR8, UR10, UR8, URZ ;  /* 0x000000080a0872a4 */ /* 0x004fca000f8e02ff */
[----:B------:R-:W-:Y:S02]  /*08b0*/  UMOV UR5, UR17 ;  /* 0x0000001100057c82 */ /* 0x000fe40008000000 */
[----:B------:R-:W-:Y:S02]  /*08c0*/  UIADD3 UR9, UPT, UPT, UR7, -UR5, URZ ;  /* 0x8000000507097290 */ /* 0x000fe4000fffe0ff */
[----:B---3--:R-:W-:Y:S02]  /*08d0*/  UIMAD UR35, UR8, UR35, URZ ;  /* 0x00000023082372a4 */ /* 0x008fe4000f8e02ff */
[----:B------:R-:W-:Y:S02]  /*08e0*/  USHF.R.U32.HI UR9, URZ, UR15, UR9 ;  /* 0x0000000fff097299 */ /* 0x000fe40008011609 */
[----:B------:R-:W-:Y:S02]  /*08f0*/  ULEA.HI UR35, UR35, UR35, URZ, 0x1 ;  /* 0x0000002323237291 */ /* 0x000fe4000f8f08ff */
[----:B------:R-:W-:Y:S01]  /*0900*/  UIADD3 UR9, UPT, UPT, UR5, UR9, URZ ;  /* 0x0000000905097290 */ /* 0x000fe2000fffe0ff */
[----:B------:R-:W1:Y:S03]  /*0910*/  LDCU UR5, c[0x0][0x654] ;  /* 0x0000ca80ff0577ac */ /* 0x000e660008000800 */
[----:B------:R-:W-:Y:S01]  /*0920*/  USHF.R.U32.HI UR9, URZ, UR14, UR9 ;  /* 0x0000000eff097299 */ /* 0x000fe20008011609 */
[----:B------:R-:W-:Y:S01]  /*0930*/  UMOV UR8, 0x400 ;  /* 0x0000040000087882 */ /* 0x000fe20000000000 */
[----:B------:R-:W-:-:S02]  /*0940*/  USHF.R.S32.HI UR35, URZ, 0x1, UR35 ;  /* 0x00000001ff237899 */ /* 0x000fc40008011423 */
[----:B------:R-:W-:Y:S02]  /*0950*/  UIADD3 UR9, UPT, UPT, -UR9, URZ, URZ ;  /* 0x000000ff09097290 */ /* 0x000fe4000fffe1ff */
[----:B-----5:R-:W-:Y:S02]  /*0960*/  ULEA UR33, UR33, UR8, 0x18 ;  /* 0x0000000821217291 */ /* 0x020fe4000f8ec0ff */
[----:B------:R-:W-:Y:S02]  /*0970*/  UIMAD UR4, UR9, UR4, UR7 ;  /* 0x00000004090472a4 */ /* 0x000fe4000f8e0207 */
[----:B------:R-:W-:-:S04]  /*0980*/  UIADD3 UR7, UPT, UPT, -UR7, URZ, URZ ;  /* 0x000000ff07077290 */ /* 0x000fc8000fffe1ff */
[----:B-1----:R-:W-:-:S12]  /*0990*/  UIMAD UR5, UR7, UR5, UR6 ;  /* 0x00000005070572a4 */ /* 0x002fd8000f8e0206 */
.L_x_19:
[----:B------:R-:W-:Y:S01]  /*09a0*/  USHF.L.U32 UR6, UR37, 0x1f, URZ ;  /* 0x0000001f25067899 */ /* 0x000fe200080006ff */
[----:B------:R-:W-:Y:S01]  /*09b0*/  HFMA2 R2, -RZ, RZ, 0, -6 ;  /* 0x0000c600ff027431 */ /* 0x000fe200000001ff */
[----:B------:R-:W-:Y:S02]  /*09c0*/  ULEA UR7, UR36, UR33, 0x3 ;  /* 0x0000002124077291 */ /* 0x000fe4000f8e18ff */
[----:B------:R-:W-:Y:S02]  /*09d0*/  UIADD3 UR19, UPT, UPT, UR5, UR5, URZ ;  /* 0x0000000505137290 */ /* 0x000fe4000fffe0ff */
[----:B------:R-:W-:Y:S01]  /*09e0*/  MOV R0, UR6 ;  /* 0x0000000600007c02 */ /* 0x000fe20008000f00 */
[----:B------:R-:W-:Y:S02]  /*09f0*/  UIADD3 UR46, UP3, UPT, UR48, 0x40, URZ ;  /* 0x00000040302e7890 */ /* 0x000fe4000ff7e0ff */
[----:B------:R-:W-:Y:S02]  /*0a00*/  UIADD3 UR44, UP2, UPT, UR48, 0xc0, URZ ;  /* 0x000000c0302c7890 */ /* 0x000fe4000ff5e0ff */
[----:B----4-:R1:W2:Y:S01]  /*0a10*/  SYNCS.PHASECHK.TRANS64.TRYWAIT P2, [UR7+0x20], R0 ;  /* 0x00002000ff0075a7 */ /* 0x0102a20008041107 */
[----:B------:R-:W-:-:S02]  /*0a20*/  ULEA UR7, UR4, UR28, 0x1 ;  /* 0x0000001c04077291 */ /* 0x000fc4000f8e08ff */
[----:B------:R-:W-:Y:S02]  /*0a30*/  UIADD3 UR42, UP1, UPT, UR48, 0x140, URZ ;  /* 0x00000140302a7890 */ /* 0x000fe4000ff3e0ff */
[----:B------:R-:W-:Y:S02]  /*0a40*/  UIADD3 UR40, UP0, UPT, UR48, 0x1c0, URZ ;  /* 0x000001c030287890 */ /* 0x000fe4000ff1e0ff */
[----:B------:R-:W-:Y:S02]  /*0a50*/  ULOP3.LUT UR19, UR19, 0x1, UR34, 0xf8, !UPT ;  /* 0x0000000113137892 */ /* 0x000fe4000f8ef822 */
[----:B------:R-:W-:Y:S02]  /*0a60*/  UIADD3 UR11, UPT, UPT, UR28, UR4, UR4 ;  /* 0x000000041c0b7290 */ /* 0x000fe4000fffe004 */
[----:B------:R-:W-:Y:S02]  /*0a70*/  UIADD3.X UR47, UPT, UPT, URZ, UR49, URZ, UP3, !UPT ;  /* 0x00000031ff2f7290 */ /* 0x000fe40009ffe4ff */
[----:B------:R-:W-:-:S02]  /*0a80*/  UIADD3.X UR45, UPT, UPT, URZ, UR49, URZ, UP2, !UPT ;  /* 0x00000031ff2d7290 */ /* 0x000fc400097fe4ff */
[----:B------:R-:W-:Y:S02]  /*0a90*/  UIADD3.X UR43, UPT, UPT, URZ, UR49, URZ, UP1, !UPT ;  /* 0x00000031ff2b7290 */ /* 0x000fe40008ffe4ff */
[----:B------:R-:W-:Y:S02]  /*0aa0*/  UIADD3.X UR41, UPT, UPT, URZ, UR49, URZ, UP0, !UPT ;  /* 0x00000031ff297290 */ /* 0x000fe400087fe4ff */
[----:B------:R-:W-:Y:S02]  /*0ab0*/  USHF.L.U32 UR7, UR7, 0x7, URZ ;  /* 0x0000000707077899 */ /* 0x000fe400080006ff */
[----:B------:R-:W-:Y:S01]  /*0ac0*/  USHF.L.U32 UR27, UR19, 0x7, URZ ;  /* 0x00000007131b7899 */ /* 0x000fe200080006ff */
[----:B------:R-:W-:Y:S01]  /*0ad0*/  UMOV UR20, URZ ;  /* 0x000000ff00147c82 */ /* 0x000fe20008000000 */
[----:B------:R-:W-:Y:S01]  /*0ae0*/  UMOV UR18, URZ ;  /* 0x000000ff00127c82 */ /* 0x000fe20008000000 */
[----:B-1----:R-:W-:-:S09]  /*0af0*/  UMOV UR10, URZ ;  /* 0x000000ff000a7c82 */ /* 0x002fd20008000000 */
.L_x_18:
[----:B---3--:R-:W-:Y:S02]  /*0b00*/  UIADD3 UR9, UPT, UPT, UR36, 0x1, URZ ;  /* 0x0000000124097890 */ /* 0x008fe4000fffe0ff */
[----:B------:R-:W-:Y:S02]  /*0b10*/  ULEA UR25, UR36, UR33, 0x3 ;  /* 0x0000002124197291 */ /* 0x000fe4000f8e18ff */
[----:B------:R-:W-:Y:S02]  /*0b20*/  USHF.L.U32 UR26, UR20, 0x7, URZ ;  /* 0x00000007141a7899 */ /* 0x000fe400080006ff */
[----:B------:R-:W-:Y:S02]  /*0b30*/  ULEA UR24, UR36, UR33, 0xe ;  /* 0x0000002124187291 */ /* 0x000fe4000f8e70ff */
[----:B------:R-:W-:Y:S02]  /*0b40*/  ULEA UR31, UR36, UR28, 0x1 ;  /* 0x0000001c241f7291 */ /* 0x000fe4000f8e08ff */
[----:B------:R-:W-:-:S02]  /*0b50*/  ULEA UR8, UR36, UR28, 0x1 ;  /* 0x0000001c24087291 */ /* 0x000fc4000f8e08ff */
[----:B------:R-:W-:Y:S02]  /*0b60*/  UISETP.NE.AND UP1, UPT, UR9, 0x4, UPT ;  /* 0x000000040900788c */ /* 0x000fe4000bf25270 */
[----:B------:R-:W-:Y:S02]  /*0b70*/  ULEA UR16, UR36, UR33, 0x9 ;  /* 0x0000002124107291 */ /* 0x000fe4000f8e48ff */
[----:B------:R-:W-:Y:S02]  /*0b80*/  ULEA UR31, UR31, UR33, 0xe ;  /* 0x000000211f1f7291 */ /* 0x000fe4000f8e70ff */
[----:B------:R-:W-:Y:S02]  /*0b90*/  ULEA UR8, UR8, UR33, 0x9 ;  /* 0x0000002108087291 */ /* 0x000fe4000f8e48ff */
[----:B------:R-:W-:Y:S02]  /*0ba0*/  UIADD3 UR24, UPT, UPT, UR24, 0x7400, URZ ;  /* 0x0000740018187890 */ /* 0x000fe4000fffe0ff */
[----:B------:R-:W-:-:S02]  /*0bb0*/  USEL UR4, URZ, 0x1, UP1 ;  /* 0x00000001ff047887 */ /* 0x000fc40008800000 */
[----:B------:R-:W-:Y:S01]  /*0bc0*/  UISETP.GT.U32.AND UP0, UPT, UR20, 0x1e, UPT ;  /* 0x0000001e1400788c */ /* 0x000fe2000bf04070 */
[----:B------:R-:W-:Y:S01]  /*0bd0*/  UMOV UR30, 0x30000 ;  /* 0x00030000001e7882 */ /* 0x000fe20000000000 */
[----:B------:R-:W-:Y:S01]  /*0be0*/  UMOV UR12, UR20 ;  /* 0x00000014000c7c82 */ /* 0x000fe20008000000 */
[----:B------:R-:W-:Y:S01]  /*0bf0*/  UMOV UR5, UR25 ;  /* 0x0000001900057c82 */ /* 0x000fe20008000000 */
[----:B------:R-:W-:Y:S01]  /*0c00*/  UMOV UR6, UR26 ;  /* 0x0000001a00067c82 */ /* 0x000fe20008000000 */
[----:B--2-4-:R-:W-:Y:S06]  /*0c10*/  @P2 BRA `(.L_x_16) ;  /* 0x0000000000102947 */ /* 0x014fec0003800000 */
[----:B------:R-:W-:-:S06]  /*0c20*/  USHF.L.U32 UR17, UR37, 0x1f, URZ ;  /* 0x0000001f25117899 */ /* 0x000fcc00080006ff */
[----:B------:R-:W-:-:S04]  /*0c30*/  MOV R0, UR17 ;  /* 0x0000001100007c02 */ /* 0x000fc80008000f00 */
[----:B------:R-:W1:Y:S02]  /*0c40*/  SYNCS.PHASECHK.TRANS64.TRYWAIT P0, [UR25+0x20], R0 ;  /* 0x00002000ff0075a7 */ /* 0x000e640008001119 */
[----:B-1----:R-:W-:Y:S05]  /*0c50*/  @!P0 BRA `(.L_x_17) ;  /* 0x0000002000548947 */ /* 0x002fea0003800000 */
.L_x_16:
[----:B------:R-:W-:Y:S02]  /*0c60*/  ELECT P1, URZ, PT ;  /* 0x0000000000ff782f */ /* 0x000fe40003820000 */
[----:B------:R-:W-:Y:S01]  /*0c70*/  PLOP3.LUT P0, PT, PT, PT, UP0, 0x80, 0x8 ;  /* 0x000000000008781c */ /* 0x000fe20003f0f008 */
[----:B------:R-:W-:Y:S01]  /*0c80*/  ULOP3.LUT UR37, UR37, UR4, URZ, 0x3c, !UPT ;  /* 0x0000000425257292 */ /* 0x000fe2000f8e3cff */
[----:B------:R-:W-:Y:S01]  /*0c90*/  PLOP3.LUT P2, PT, PT, PT, PT, 0x80, 0x8 ;  /* 0x000000000008781c */ /* 0x000fe20003f4f070 */
[----:B------:R-:W-:Y:S02]  /*0ca0*/  USEL UR36, UR9, URZ, UP1 ;  /* 0x000000ff09247287 */ /* 0x000fe40008800000 */
[----:B------:R-:W-:Y:S02]  /*0cb0*/  UIADD3 UR4, UPT, UPT, UR31, 0x17400, URZ ;  /* 0x000174001f047890 */ /* 0x000fe4000fffe0ff */
[----:B------:R-:W-:Y:S02]  /*0cc0*/  UIADD3 UR16, UPT, UPT, UR16, 0x37400, URZ ;  /* 0x0003740010107890 */ /* 0x000fe4000fffe0ff */
[----:B------:R-:W-:-:S02]  /*0cd0*/  UIADD3 UR8, UPT, UPT, UR8, 0x37c00, URZ ;  /* 0x00037c0008087890 */ /* 0x000fc4000fffe0ff */
[----:B------:R-:W-:Y:S01]  /*0ce0*/  @!UP0 USHF.L.U32 UR31, UR37, 0x1f, URZ ;  /* 0x0000001f251f8899 */ /* 0x000fe200080006ff */
[----:B------:R3:W-:Y:S01]  /*0cf0*/  @P1 SYNCS.ARRIVE.TRANS64 RZ, [UR25], R2 ;  /* 0x00000002ffff19a7 */ /* 0x0007e20008000019 */
[----:B------:R-:W-:Y:S01]  /*0d00*/  @!UP0 ULEA UR32, UR36, UR33, 0x3 ;  /* 0x0000002124208291 */ /* 0x000fe2000f8e18ff */
[----:B------:R-:W-:Y:S01]  /*0d10*/  UTMALDG.2D [UR24], [UR46], desc[URZ] ;  /* 0x0000ff182e0075b4 */ /* 0x000fe20008009000 */
[----:B------:R-:W-:Y:S01]  /*0d20*/  UMOV UR17, UR25 ;  /* 0x0000001900117c82 */ /* 0x000fe20008000000 */
[----:B------:R-:W-:Y:S01]  /*0d30*/  UMOV UR9, UR25 ;  /* 0x0000001900097c82 */ /* 0x000fe20008000000 */
[----:B-1----:R-:W-:Y:S01]  /*0d40*/  IMAD.U32 R0, RZ, RZ, UR31 ;  /* 0x0000001fff007e24 */ /* 0x002fe2000f8e00ff */
[----:B------:R-:W-:Y:S01]  /*0d50*/  UIADD3 UR31, UPT, UPT, UR20, 0x1, URZ ;  /* 0x00000001141f7890 */ /* 0x000fe2000fffe0ff */
[----:B------:R-:W-:Y:S03]  /*0d60*/  UTMALDG.2D.MULTICAST [UR4], [UR44], UR30, desc[URZ] ;  /* 0x0000ff042c0073b4 */ /* 0x000fe6000800981e */
[----:B------:R-:W-:Y:S01]  /*0d70*/  UISETP.NE.AND UP0, UPT, UR31, 0x20, UPT ;  /* 0x000000201f00788c */ /* 0x000fe2000bf05270 */
[----:B------:R1:W-:Y:S01]  /*0d80*/  UTMALDG.3D [UR16], [UR42], desc[URZ] ;  /* 0x0000ff102a0075b4 */ /* 0x0003e20008011000 */
[----:B------:R3:W-:Y:S01]  /*0d90*/  UTMALDG.3D.MULTICAST [UR8], [UR40], UR30, desc[URZ] ;  /* 0x0000ff08280073b4 */ /* 0x0007e2000801181e */
[----:B------:R3:W4:Y:S01]  /*0da0*/  @!P0 SYNCS.PHASECHK.TRANS64.TRYWAIT P2, [UR32+0x20], R0 ;  /* 0x00002000ff0085a7 */ /* 0x0007220008041120 */
[----:B-1----:R-:W-:-:S05]  /*0db0*/  UMOV UR20, UR31 ;  /* 0x0000001f00147c82 */ /* 0x002fca0008000000 */
[----:B------:R-:W-:Y:S05]  /*0dc0*/  BRA.U UP0, `(.L_x_18) ;  /* 0xfffffffd004c7547 */ /* 0x000fea000b83ffff */
[----:B------:R-:W1:Y:S01]  /*0dd0*/  LDCU.64 UR4, c[0x0][0x648] ;  /* 0x0000c900ff0477ac */ /* 0x000e620008000a00 */
[----:B------:R-:W-:-:S04]  /*0de0*/  UIADD3 UR38, UPT, UPT, UR35, UR38, URZ ;  /* 0x0000002623267290 */ /* 0x000fc8000fffe0ff */
[----:B------:R-:W-:Y:S02]  /*0df0*/  UISETP.GE.AND UP0, UPT, UR38, 0x100, UPT ;  /* 0x000001002600788c */ /* 0x000fe4000bf06270 */
[----:B-1----:R-:W-:Y:S01]  /*0e00*/  UIMAD.WIDE.U32 UR6, UR38, UR5, URZ ;  /* 0x00000005260672a5 */ /* 0x002fe2000f8e00ff */
[----:B------:R-:W1:Y:S03]  /*0e10*/  LDCU UR5, c[0x0][0x658] ;  /* 0x0000cb00ff0577ac */ /* 0x000e660008000800 */
[----:B------:R-:W-:-:S04]  /*0e20*/  UIADD3 UR6, UPT, UPT, UR38, -UR7, URZ ;  /* 0x8000000726067290 */ /* 0x000fc8000fffe0ff */
[----:B------:R-:W-:-:S04]  /*0e30*/  USHF.R.U32.HI UR6, URZ, UR23, UR6 ;  /* 0x00000017ff067299 */ /* 0x000fc80008011606 */
[----:B------:R-:W-:-:S04]  /*0e40*/  UIADD3 UR7, UPT, UPT, UR7, UR6, URZ ;  /* 0x0000000607077290 */ /* 0x000fc8000fffe0ff */
[----:B------:R-:W-:-:S04]  /*0e50*/  USHF.R.U32.HI UR7, URZ, UR22, UR7 ;  /* 0x00000016ff077299 */ /* 0x000fc80008011607 */
[----:B------:R-:W-:-:S04]  /*0e60*/  UIADD3 UR7, UPT, UPT, -UR7, URZ, URZ ;  /* 0x000000ff07077290 */ /* 0x000fc8000fffe1ff */
[----:B------:R-:W-:-:S04]  /*0e70*/  UIMAD UR7, UR4, UR7, UR38 ;  /* 0x00000007040772a4 */ /* 0x000fc8000f8e0226 */
[----:B-1-3--:R-:W-:Y:S01]  /*0e80*/  UIMAD.WIDE.U32 UR8, UR7, UR5, URZ ;  /* 0x00000005070872a5 */ /* 0x00afe2000f8e00ff */
[----:B------:R-:W1:Y:S03]  /*0e90*/  LDCU.64 UR4, c[0x0][0x660] ;  /* 0x0000cc00ff0477ac */ /* 0x000e660008000a00 */
[----:B------:R-:W-:-:S04]  /*0ea0*/  UIADD3 UR6, UPT, UPT, UR7, -UR9, URZ ;  /* 0x8000000907067290 */ /* 0x000fc8000fffe0ff */
[----:B------:R-:W-:-:S04]  /*0eb0*/  USHF.R.U32.HI UR6, URZ, UR21, UR6 ;  /* 0x00000015ff067299 */ /* 0x000fc80008011606 */
[----:B------:R-:W-:-:S04]  /*0ec0*/  UIADD3 UR6, UPT, UPT, UR9, UR6, URZ ;  /* 0x0000000609067290 */ /* 0x000fc8000fffe0ff */
[----:B------:R-:W-:-:S04]  /*0ed0*/  USHF.R.U32.HI UR6, URZ, UR13, UR6 ;  /* 0x0000000dff067299 */ /* 0x000fc80008011606 */
[----:B-1----:R-:W-:Y:S01]  /*0ee0*/  UIMAD.WIDE.U32 UR8, UR6, UR5, URZ ;  /* 0x00000005060872a5 */ /* 0x002fe2000f8e00ff */
[----:B------:R-:W1:Y:S03]  /*0ef0*/  LDCU UR5, c[0x0][0x654] ;  /* 0x0000ca80ff0577ac */ /* 0x000e660008000800 */
[----:B------:R-:W-:-:S04]  /*0f00*/  UIADD3 UR8, UPT, UPT, UR6, -UR9, URZ ;  /* 0x8000000906087290 */ /* 0x000fc8000fffe0ff */
[----:B------:R-:W-:-:S04]  /*0f10*/  USHF.R.U32.HI UR8, URZ, UR15, UR8 ;  /* 0x0000000fff087299 */ /* 0x000fc80008011608 */
[----:B------:R-:W-:Y:S02]  /*0f20*/  UIADD3 UR8, UPT, UPT, UR9, UR8, URZ ;  /* 0x0000000809087290 */ /* 0x000fe4000fffe0ff */
[----:B------:R-:W-:Y:S02]  /*0f30*/  UIADD3 UR9, UPT, UPT, -UR6, URZ, URZ ;  /* 0x000000ff06097290 */ /* 0x000fe4000fffe1ff */
[----:B------:R-:W-:Y:S02]  /*0f40*/  USHF.R.U32.HI UR8, URZ, UR14, UR8 ;  /* 0x0000000eff087299 */ /* 0x000fe40008011608 */
[----:B-1----:R-:W-:Y:S02]  /*0f50*/  UIMAD UR5, UR5, UR9, UR7 ;  /* 0x00000009050572a4 */ /* 0x002fe4000f8e0207 */
[----:B------:R-:W-:-:S04]  /*0f60*/  UIADD3 UR8, UPT, UPT, -UR8, URZ, URZ ;  /* 0x000000ff08087290 */ /* 0x000fc8000fffe1ff */
[----:B------:R-:W-:Y:S01]  /*0f70*/  UIMAD UR4, UR4, UR8, UR6 ;  /* 0x00000008040472a4 */ /* 0x000fe2000f8e0206 */
[----:B------:R-:W-:Y:S11]  /*0f80*/  BRA.U !UP0, `(.L_x_19) ;  /* 0xfffffff908847547 */ /* 0x000ff6000b83ffff */
.L_x_15:
[----:B------:R-:W-:Y:S01]  /*0f90*/  UISETP.NE.AND UP0, UPT, UR36, 0x3, UPT ;  /* 0x000000032400788c */ /* 0x000fe2000bf05270 */
[----:B------:R-:W5:Y:S01]  /*0fa0*/  S2UR UR12, SR_CgaCtaId ;  /* 0x00000000000c79c3 */ /* 0x000f620000008800 */
[----:B-1----:R-:W-:Y:S01]  /*0fb0*/  UIADD3 UR6, UPT, UPT, UR36, 0x2, URZ ;  /* 0x0000000224067890 */ /* 0x002fe2000fffe0ff */
[----:B------:R-:W-:-:S03]  /*0fc0*/  UMOV UR4, 0x400 ;  /* 0x0000040000047882 */ /* 0x000fc60000000000 */
[----:B------:R-:W-:-:S04]  /*0fd0*/  USEL UR6, UR6, 0x1, UP0 ;  /* 0x0000000106067887 */ /* 0x000fc80008000000 */
[----:B------:R-:W-:Y:S02]  /*0fe0*/  UISETP.NE.AND UP0, UPT, UR6, 0x4, UPT ;  /* 0x000000040600788c */ /* 0x000fe4000bf05270 */
[----:B------:R-:W-:Y:S02]  /*0ff0*/  UIADD3 UR6, UPT, UPT, UR6, 0x1, URZ ;  /* 0x0000000106067890 */ /* 0x000fe4000fffe0ff */
[----:B------:R-:W-:Y:S02]  /*1000*/  UISETP.EQ.XOR UP1, UPT, UR36, 0x3, !UP0 ;  /* 0x000000032400788c */ /* 0x000fe4000c722a70 */
[----:B------:R-:W-:-:S04]  /*1010*/  USEL UR6, UR6, 0x1, UP0 ;  /* 0x0000000106067887 */ /* 0x000fc80008000000 */
[----:B------:R-:W-:Y:S02]  /*1020*/  UISETP.EQ.XOR UP1, UPT, UR6, 0x4, UP1 ;  /* 0x000000040600788c */ /* 0x000fe40008f22a70 */
[----:B------:R-:W-:Y:S02]  /*1030*/  UISETP.NE.AND UP0, UPT, UR6, 0x4, UPT ;  /* 0x000000040600788c */ /* 0x000fe4000bf05270 */
[----:B------:R-:W-:Y:S02]  /*1040*/  USEL UR5, URZ, 0x1, !UP1 ;  /* 0x00000001ff057887 */ /* 0x000fe4000c800000 */
[----:B-----5:R-:W-:Y:S02]  /*1050*/  ULEA UR4, UR12, UR4, 0x18 ;  /* 0x000000040c047291 */ /* 0x020fe4000f8ec0ff */
[----:B------:R-:W-:Y:S02]  /*1060*/  ULOP3.LUT UR5, UR37, UR5, URZ, 0x3c, !UPT ;  /* 0x0000000525057292 */ /* 0x000fe4000f8e3cff */
[----:B------:R-:W-:-:S02]  /*1070*/  USEL UR6, UR6, URZ, UP0 ;  /* 0x000000ff06067287 */ /* 0x000fc40008000000 */
[----:B------:R-:W-:Y:S02]  /*1080*/  USHF.L.U32 UR5, UR5, 0x1f, URZ ;  /* 0x0000001f05057899 */ /* 0x000fe400080006ff */
[----:B------:R-:W-:-:S04]  /*1090*/  ULEA UR4, UR6, UR4, 0x3 ;  /* 0x0000000406047291 */ /* 0x000fc8000f8e18ff */
[----:B------:R-:W-:-:S05]  /*10a0*/  MOV R0, UR5 ;  /* 0x0000000500007c02 */ /* 0x000fca0008000f00 */
[----:B------:R-:W1:Y:S02]  /*10b0*/  SYNCS.PHASECHK.TRANS64.TRYWAIT P0, [UR4+0x20], R0 ;  /* 0x00002000ff0075a7 */ /* 0x000e640008001104 */
[----:B-1----:R-:W-:Y:S05]  /*10c0*/  @!P0 BRA `(.L_x_20) ;  /* 0x0000001c00588947 */ /* 0x002fea0003800000 */
.L_x_46:
[----:B------:R-:W-:-:S13]  /*10d0*/  ELECT P0, URZ, PT ;  /* 0x0000000000ff782f */ /* 0x000fda0003800000 */
[----:B-1----:R-:W-:-:S04]  /*10e0*/  @P0 MOV R0, 0xc600 ;  /* 0x0000c60000000802 */ /* 0x002fc80000000f00 */
[----:B------:R1:W-:Y:S03]  /*10f0*/  @P0 SYNCS.ARRIVE.TRANS64 RZ, [UR4], R0 ;  /* 0x00000000ffff09a7 */ /* 0x0003e60008000004 */
.L_x_14:
[----:B------:R-:W-:-:S13]  /*1100*/  ISETP.NE.AND P0, PT, R5, 0x4, PT ;  /* 0x000000040500780c */ /* 0x000fda0003f05270 */
[----:B------:R-:W-:Y:S05]  /*1110*/  @P0 BRA `(.L_x_21) ;  /* 0x0000000800640947 */ /* 0x000fea0003800000 */
[----:B------:R-:W5:Y:S08]  /*1120*/  S2UR UR27, SR_CTAID.Z ;  /* 0x00000000001b79c3 */ /* 0x000f700000002700 */
[----:B------:R-:W-:Y:S01]  /*1130*/  BAR.SYNC.DEFER_BLOCKING 0x3, 0xa0 ;  /* 0x00c2800000007b1d */ /* 0x000fe20000010000 */
[----:B------:R-:W-:Y:S01]  /*1140*/  HFMA2 R4, -RZ, RZ, 0, 5.9604644775390625e-08 ;  /* 0x00000001ff047431 */ /* 0x000fe200000001ff */
[----:B-----5:R-:W-:-:S09]  /*1150*/  UISETP.GT.U32.AND UP0, UPT, UR27, 0xff, UPT ;  /* 0x000000ff1b00788c */ /* 0x020fd2000bf04070 */
[----:B------:R-:W-:Y:S05]  /*1160*/  BRA.U UP0, `(.L_x_22) ;  /* 0x0000000900307547 */ /* 0x000fea000b800000 */
[----:B-1----:R-:W-:Y:S01]  /*1170*/  UMOV UR4, 0x400 ;  /* 0x0000040000047882 */ /* 0x002fe20000000000 */
[----:B------:R-:W1:Y:S01]  /*1180*/  LDCU UR6, c[0x0][0x374] ;  /* 0x00006e80ff0677ac */ /* 0x000e620008000800 */
[----:B------:R-:W-:Y:S01]  /*1190*/  MOV R4, 0x1 ;  /* 0x0000000100047802 */ /* 0x000fe20000000f00 */
[----:B------:R-:W-:Y:S01]  /*11a0*/  ULEA UR12, UR12, UR4, 0x18 ;  /* 0x000000040c0c7291 */ /* 0x000fe2000f8ec0ff */
[----:B------:R-:W1:Y:S01]  /*11b0*/  LDCU UR4, c[0x0][0x370] ;  /* 0x00006e00ff0477ac */ /* 0x000e620008000800 */
[----:B------:R-:W5:Y:S07]  /*11c0*/  LDCU UR38, c[0x0][0x378] ;  /* 0x00006f00ff2677ac */ /* 0x000f6e0008000800 */
[----:B------:R-:W4:Y:S01]  /*11d0*/  LDS R0, [UR12+0x58] ;  /* 0x0000580cff007984 */ /* 0x000f220008000800 */
[----:B------:R-:W-:Y:S01]  /*11e0*/  UMOV UR5, 0x8c02000 ;  /* 0x08c0200000057882 */ /* 0x000fe20000000000 */
[----:B------:R-:W-:-:S02]  /*11f0*/  USEL UR41, URZ, 0x4000, UP6 ;  /* 0x00004000ff297887 */ /* 0x000fc4000b000000 */
[----:B------:R-:W-:Y:S02]  /*1200*/  USEL UR5, UR5, 0x8c00000, !UP5 ;  /* 0x08c0000005057887 */ /* 0x000fe4000e800000 */
[----:B------:R-:W-:Y:S02]  /*1210*/  UIADD3 UR19, UPT, UPT, UR12, 0x37c00, URZ ;  /* 0x00037c000c137890 */ /* 0x000fe4000fffe0ff */
[----:B------:R-:W-:Y:S02]  /*1220*/  UIADD3 UR41, UPT, UPT, UR41, UR5, URZ ;  /* 0x0000000529297290 */ /* 0x000fe4000fffe0ff */
[----:B------:R-:W-:Y:S02]  /*1230*/  UIADD3 UR20, UPT, UPT, UR12, 0x37400, URZ ;  /* 0x000374000c147890 */ /* 0x000fe4000fffe0ff */
[----:B-1----:R-:W-:Y:S02]  /*1240*/  UIMAD UR4, UR6, UR4, URZ ;  /* 0x00000004060472a4 */ /* 0x002fe4000f8e02ff */
[----:B------:R-:W-:-:S02]  /*1250*/  UIADD3 UR24, UPT, UPT, UR12, 0x7400, URZ ;  /* 0x000074000c187890 */ /* 0x000fc4000fffe0ff */
[----:B-----5:R-:W-:Y:S02]  /*1260*/  UIMAD UR38, UR4, UR38, URZ ;  /* 0x00000026042672a4 */ /* 0x020fe4000f8e02ff */
[----:B------:R-:W-:Y:S02]  /*1270*/  UIADD3 UR25, UPT, UPT, UR12, 0x17400, URZ ;  /* 0x000174000c197890 */ /* 0x000fe4000fffe0ff */
[----:B------:R-:W-:Y:S02]  /*1280*/  USHF.R.U32.HI UR19, URZ, 0x4, UR19 ;  /* 0x00000004ff137899 */ /* 0x000fe40008011613 */
[----:B------:R-:W-:Y:S02]  /*1290*/  USHF.R.U32.HI UR20, URZ, 0x4, UR20 ;  /* 0x00000004ff147899 */ /* 0x000fe40008011614 */
[----:B------:R-:W-:Y:S02]  /*12a0*/  USHF.R.U32.HI UR24, URZ, 0x4, UR24 ;  /* 0x00000004ff187899 */ /* 0x000fe40008011618 */
[----:B------:R-:W-:-:S02]  /*12b0*/  USHF.R.U32.HI UR25, URZ, 0x4, UR25 ;  /* 0x00000004ff197899 */ /* 0x000fc40008011619 */
[----:B------:R-:W-:Y:S02]  /*12c0*/  ULOP3.LUT UR32, UR29, 0x3, URZ, 0xfc, !UPT ;  /* 0x000000031d207892 */ /* 0x000fe4000f8efcff */
[----:B------:R-:W-:Y:S02]  /*12d0*/  ULOP3.LUT UR19, UR19, 0x3fc0, URZ, 0xc0, !UPT ;  /* 0x00003fc013137892 */ /* 0x000fe4000f8ec0ff */
[----:B------:R-:W-:Y:S02]  /*12e0*/  ULOP3.LUT UR20, UR20, 0x3fc0, URZ, 0xc0, !UPT ;  /* 0x00003fc014147892 */ /* 0x000fe4000f8ec0ff */
[----:B------:R-:W-:Y:S02]  /*12f0*/  ULOP3.LUT UR24, UR24, 0x3fc0, URZ, 0xc0, !UPT ;  /* 0x00003fc018187892 */ /* 0x000fe4000f8ec0ff */
[----:B------:R-:W-:Y:S02]  /*1300*/  ULOP3.LUT UR25, UR25, 0x3fc0, URZ, 0xc0, !UPT ;  /* 0x00003fc019197892 */ /* 0x000fe4000f8ec0ff */
[----:B------:R-:W-:Y:S01]  /*1310*/  ULEA.HI UR38, UR38, UR38, URZ, 0x1 ;  /* 0x0000002626267291 */ /* 0x000fe2000f8f08ff */
[----:B----4-:R-:W-:Y:S01]  /*1320*/  R2UR UR39, R0 ;  /* 0x00000000002772ca */ /* 0x010fe200000e0000 */
[----:B------:R-:W-:-:S02]  /*1330*/  ULOP3.LUT UR29, UR29, 0xffff, URZ, 0xc0, !UPT ;  /* 0x0000ffff1d1d7892 */ /* 0x000fc4000f8ec0ff */
[----:B------:R-:W-:Y:S02]  /*1340*/  ULOP3.LUT UR32, UR32, 0xffff, URZ, 0xc0, !UPT ;  /* 0x0000ffff20207892 */ /* 0x000fe4000f8ec0ff */
[----:B------:R-:W-:Y:S02]  /*1350*/  UIADD3 UR30, UPT, UPT, UR12, 0x40, URZ ;  /* 0x000000400c1e7890 */ /* 0x000fe4000fffe0ff */
[----:B------:R-:W-:Y:S02]  /*1360*/  ULOP3.LUT UR19, UR19, 0x10000, URZ, 0xfc, !UPT ;  /* 0x0001000013137892 */ /* 0x000fe4000f8efcff */
[----:B------:R-:W-:Y:S02]  /*1370*/  ULOP3.LUT UR20, UR20, 0x10000, URZ, 0xfc, !UPT ;  /* 0x0001000014147892 */ /* 0x000fe4000f8efcff */
[----:B------:R-:W-:Y:S02]  /*1380*/  ULOP3.LUT UR24, UR24, 0x10000, URZ, 0xfc, !UPT ;  /* 0x0001000018187892 */ /* 0x000fe4000f8efcff */
[----:B------:R-:W-:-:S02]  /*1390*/  UIADD3 UR10, UPT, UPT, UR39, 0x100, URZ ;  /* 0x00000100270a7890 */ /* 0x000fc4000fffe0ff */
[----:B------:R-:W-:Y:S02]  /*13a0*/  UIADD3 UR8, UPT, UPT, UR39, 0x40000100, URZ ;  /* 0x4000010027087890 */ /* 0x000fe4000fffe0ff */
[----:B------:R-:W-:Y:S02]  /*13b0*/  UIADD3 UR6, UPT, UPT, UR39, -0x7fffff00, URZ ;  /* 0x8000010027067890 */ /* 0x000fe4000fffe0ff */
[----:B------:R-:W-:Y:S02]  /*13c0*/  UIADD3 UR4, UPT, UPT, UR39, -0x3fffff00, URZ ;  /* 0xc000010027047890 */ /* 0x000fe4000fffe0ff */
[----:B------:R-:W-:Y:S02]  /*13d0*/  UIADD3 UR11, UPT, UPT, UR39, 0x104, URZ ;  /* 0x00000104270b7890 */ /* 0x000fe4000fffe0ff */
[----:B------:R-:W-:Y:S02]  /*13e0*/  UIADD3 UR9, UPT, UPT, UR39, 0x40000104, URZ ;  /* 0x4000010427097890 */ /* 0x000fe4000fffe0ff */
[----:B------:R-:W-:-:S02]  /*13f0*/  UIADD3 UR7, UPT, UPT, UR39, -0x7ffffefc, URZ ;  /* 0x8000010427077890 */ /* 0x000fc4000fffe0ff */
[----:B------:R-:W-:Y:S02]  /*1400*/  UIADD3 UR5, UPT, UPT, UR39, -0x3ffffefc, URZ ;  /* 0xc000010427057890 */ /* 0x000fe4000fffe0ff */
[----:B------:R-:W-:Y:S02]  /*1410*/  USHF.R.U32.HI UR26, URZ, 0x1, UR10 ;  /* 0x00000001ff1a7899 */ /* 0x000fe4000801160a */
[----:B------:R-:W-:Y:S02]  /*1420*/  USHF.R.U32.HI UR18, URZ, 0x1, UR8 ;  /* 0x00000001ff127899 */ /* 0x000fe40008011608 */
[----:B------:R-:W-:Y:S02]  /*1430*/  USHF.R.U32.HI UR42, URZ, 0x1, UR6 ;  /* 0x00000001ff2a7899 */ /* 0x000fe40008011606 */
[----:B------:R-:W-:Y:S02]  /*1440*/  USHF.R.U32.HI UR16, URZ, 0x1, UR4 ;  /* 0x00000001ff107899 */ /* 0x000fe40008011604 */
[----:B------:R-:W-:-:S02]  /*1450*/  USHF.R.U32.HI UR52, URZ, 0x1a, UR11 ;  /* 0x0000001aff347899 */ /* 0x000fc4000801160b */
[----:B------:R-:W-:Y:S02]  /*1460*/  USHF.R.U32.HI UR46, URZ, 0x1a, UR9 ;  /* 0x0000001aff2e7899 */ /* 0x000fe40008011609 */
[----:B------:R-:W-:Y:S02]  /*1470*/  USHF.R.U32.HI UR17, URZ, 0x1a, UR7 ;  /* 0x0000001aff117899 */ /* 0x000fe40008011607 */
[----:B------:R-:W-:Y:S02]  /*1480*/  USHF.R.U32.HI UR40, URZ, 0x1a, UR5 ;  /* 0x0000001aff287899 */ /* 0x000fe40008011605 */
[----:B------:R-:W-:Y:S02]  /*1490*/  ULOP3.LUT UR26, UR26, 0x60000000, URZ, 0xc0, !UPT ;  /* 0x600000001a1a7892 */ /* 0x000fe4000f8ec0ff */
[----:B------:R-:W-:Y:S02]  /*14a0*/  ULOP3.LUT UR18, UR18, 0x60000000, URZ, 0xc0, !UPT ;  /* 0x6000000012127892 */ /* 0x000fe4000f8ec0ff */
[----:B------:R-:W-:-:S02]  /*14b0*/  ULOP3.LUT UR42, UR42, 0x60000000, URZ, 0xc0, !UPT ;  /* 0x600000002a2a7892 */ /* 0x000fc4000f8ec0ff */
[----:B------:R-:W-:Y:S02]  /*14c0*/  ULOP3.LUT UR16, UR16, 0x60000000, URZ, 0xc0, !UPT ;  /* 0x6000000010107892 */ /* 0x000fe4000f8ec0ff */
[----:B------:R-:W-:Y:S02]  /*14d0*/  ULOP3.LUT UR52, UR26, 0x30, UR52, 0xf8, !UPT ;  /* 0x000000301a347892 */ /* 0x000fe4000f8ef834 */
[----:B------:R-:W-:Y:S02]  /*14e0*/  ULOP3.LUT UR46, UR18, 0x30, UR46, 0xf8, !UPT ;  /* 0x00000030122e7892 */ /* 0x000fe4000f8ef82e */
[----:B------:R-:W-:Y:S02]  /*14f0*/  ULOP3.LUT UR42, UR42, 0x30, UR17, 0xf8, !UPT ;  /* 0x000000302a2a7892 */ /* 0x000fe4000f8ef811 */
[----:B------:R-:W-:Y:S02]  /*1500*/  ULOP3.LUT UR40, UR16, 0x30, UR40, 0xf8, !UPT ;  /* 0x0000003010287892 */ /* 0x000fe4000f8ef828 */
[----:B------:R-:W-:-:S02]  /*1510*/  ULOP3.LUT UR53, UR52, UR41, URZ, 0xfc, !UPT ;  /* 0x0000002934357292 */ /* 0x000fc4000f8efcff */
[----:B------:R-:W-:Y:S02]  /*1520*/  ULOP3.LUT UR47, UR46, UR41, URZ, 0xfc, !UPT ;  /* 0x000000292e2f7292 */ /* 0x000fe4000f8efcff */
[----:B------:R-:W-:Y:S02]  /*1530*/  ULOP3.LUT UR43, UR42, UR41, URZ, 0xfc, !UPT ;  /* 0x000000292a2b7292 */ /* 0x000fe4000f8efcff */
[----:B------:R-:W-:Y:S02]  /*1540*/  ULOP3.LUT UR41, UR40, UR41, URZ, 0xfc, !UPT ;  /* 0x0000002928297292 */ /* 0x000fe4000f8efcff */
[----:B------:R-:W-:Y:S02]  /*1550*/  ULOP3.LUT UR25, UR25, 0x10000, URZ, 0xfc, !UPT ;  /* 0x0001000019197892 */ /* 0x000fe4000f8efcff */
[----:B------:R-:W-:Y:S01]  /*1560*/  USHF.R.S32.HI UR38, URZ, 0x1, UR38 ;  /* 0x00000001ff267899 */ /* 0x000fe20008011426 */
[----:B------:R-:W-:Y:S01]  /*1570*/  UMOV UR37, URZ ;  /* 0x000000ff00257c82 */ /* 0x000fe20008000000 */
[----:B------:R-:W-:Y:S01]  /*1580*/  UMOV UR36, URZ ;  /* 0x000000ff00247c82 */ /* 0x000fe20008000000 */
[----:B------:R-:W-:Y:S01]  /*1590*/  UMOV UR52, URZ ;  /* 0x000000ff00347c82 */ /* 0x000fe20008000000 */
[----:B------:R-:W-:Y:S01]  /*15a0*/  UMOV UR46, URZ ;  /* 0x000000ff002e7c82 */ /* 0x000fe20008000000 */
[----:B------:R-:W-:Y:S01]  /*15b0*/  UMOV UR42, URZ ;  /* 0x000000ff002a7c82 */ /* 0x000fe20008000000 */
[----:B------:R-:W-:-:S06]  /*15c0*/  UMOV UR40, URZ ;  /* 0x000000ff00287c82 */ /* 0x000fcc0008000000 */
.L_x_27:
[----:B------:R-:W-:Y:S01]  /*15d0*/  USHF.L.U32 UR16, UR37, 0x1f, URZ ;  /* 0x0000001f25107899 */ /* 0x000fe200080006ff */
[----:B------:R-:W-:Y:S01]  /*15e0*/  SHF.L.U32 R2, R4, 0x1f, RZ ;  /* 0x0000001f04027819 */ /* 0x000fe200000006ff */
[----:B------:R-:W-:Y:S02]  /*15f0*/  ULEA UR17, UR36, UR12, 0x3 ;  /* 0x0000000c24117291 */ /* 0x000fe4000f8e18ff */
[----:B------:R-:W-:Y:S02]  /*1600*/  UIADD3 UR27, UPT, UPT, UR38, UR27, URZ ;  /* 0x0000001b261b7290 */ /* 0x000fe4000fffe0ff */
[----:B----4-:R-:W-:Y:S01]  /*1610*/  MOV R0, UR16 ;  /* 0x0000001000007c02 */ /* 0x010fe20008000f00 */
[----:B------:R-:W-:-:S04]  /*1620*/  UPLOP3.LUT UP2, UPT, UPT, UPT, UPT, 0x40, 0x4 ;  /* 0x000000000004789c */ /* 0x000fc80003f4e870 */
[----:B-1---5:R1:W4:Y:S01]  /*1630*/  SYNCS.PHASECHK.TRANS64.TRYWAIT P1, [UR17], R0 ;  /* 0x00000000ff0075a7 */ /* 0x0223220008021111 */
[----:B------:R-:W5:Y:S02]  /*1640*/  SYNCS.PHASECHK.TRANS64.TRYWAIT P0, [UR12+0x48], R2 ;  /* 0x00004802ff0075a7 */ /* 0x000f64000800110c */
[----:B-1--45:R-:W-:Y:S05]  /*1650*/  @!P0 BRA `(.L_x_23) ;  /* 0x0000001800148947 */ /* 0x032fea0003800000 */
.L_x_48:
[----:B------:R-:W-:-:S05]  /*1660*/  UMOV UR35, URZ ;  /* 0x000000ff00237c82 */ /* 0x000fca0008000000 */
.L_x_26:
[----:B------:R-:W-:Y:S02]  /*1670*/  UIADD3 UR26, UPT, UPT, UR36, 0x1, URZ ;  /* 0x00000001241a7890 */ /* 0x000fe4000fffe0ff */
[----:B------:R-:W-:Y:S02]  /*1680*/  UISETP.GT.U32.AND UP0, UPT, UR35, 0x1e, UPT ;  /* 0x0000001e2300788c */ /* 0x000fe4000bf04070 */
[----:B----4-:R-:W-:Y:S02]  /*1690*/  ULEA UR60, UR36, UR19, 0x6 ;  /* 0x00000013243c7291 */ /* 0x010fe4000f8e30ff */
[----:B------:R-:W-:Y:S02]  /*16a0*/  ULEA UR56, UR36, UR25, 0xb ;  /* 0x0000001924387291 */ /* 0x000fe4000f8e58ff */
[----:B------:R-:W-:Y:S01]  /*16b0*/  ULEA UR54, UR36, UR24, 0xa ;  /* 0x0000001824367291 */ /* 0x000fe2000f8e50ff */
[----:B------:R-:W-:Y:S01]  /*16c0*/  PLOP3.LUT P0, PT, PT, PT, UP0, 0x80, 0x8 ;  /* 0x000000000008781c */ /* 0x000fe20003f0f008 */
[----:B------:R-:W-:Y:S02]  /*16d0*/  ULEA UR17, UR36, UR12, 0x3 ;  /* 0x0000000c24117291 */ /* 0x000fe4000f8e18ff */
[----:B------:R-:W-:Y:S02]  /*16e0*/  UISETP.NE.AND UP1, UPT, UR26, 0x4, UPT ;  /* 0x000000041a00788c */ /* 0x000fe4000bf25270 */
[----:B------:R-:W-:Y:S02]  /*16f0*/  ULEA UR62, UR36, UR20, 0x5 ;  /* 0x00000014243e7291 */ /* 0x000fe4000f8e28ff */
[----:B------:R-:W-:Y:S02]  /*1700*/  UIADD3 UR58, UPT, UPT, UR60, 0x20, URZ ;  /* 0x000000203c3a7890 */ /* 0x000fe4000fffe0ff */
[----:B------:R-:W-:Y:S02]  /*1710*/  UIADD3 UR50, UPT, UPT, UR56, 0x2, URZ ;  /* 0x0000000238327890 */ /* 0x000fe4000fffe0ff */
[----:B------:R-:W-:Y:S02]  /*1720*/  UIADD3 UR48, UPT, UPT, UR54, 0x2, URZ ;  /* 0x0000000236307890 */ /* 0x000fe4000fffe0ff */
[----:B------:R-:W-:Y:S02]  /*1730*/  UIADD3 UR44, UPT, UPT, UR56, 0x4, URZ ;  /* 0x00000004382c7890 */ /* 0x000fe4000fffe0ff */
[----:B------:R-:W-:Y:S02]  /*1740*/  UIADD3 UR34, UPT, UPT, UR54, 0x4, URZ ;  /* 0x0000000436227890 */ /* 0x000fe4000fffe0ff */
[----:B------:R-:W-:Y:S02]  /*1750*/  UIADD3 UR16, UPT, UPT, UR56, 0x6, URZ ;  /* 0x0000000638107890 */ /* 0x000fe4000fffe0ff */
[----:B------:R-:W-:Y:S02]  /*1760*/  UIADD3 UR18, UPT, UPT, UR54, 0x6, URZ ;  /* 0x0000000636127890 */ /* 0x000fe4000fffe0ff */
[----:B------:R-:W-:Y:S02]  /*1770*/  UIADD3 UR33, UPT, UPT, UR17, 0x20, URZ ;  /* 0x0000002011217890 */ /* 0x000fe4000fffe0ff */
[----:B------:R-:W-:Y:S02]  /*1780*/  USEL UR31, URZ, 0x1, UP1 ;  /* 0x00000001ff1f7887 */ /* 0x000fe40008800000 */
[----:B------:R-:W-:Y:S01]  /*1790*/  USEL UR36, UR26, URZ, UP1 ;  /* 0x000000ff1a247287 */ /* 0x000fe20008800000 */
[----:B------:R-:W-:Y:S01]  /*17a0*/  UMOV UR63, 0x4008 ;  /* 0x00004008003f7882 */ /* 0x000fe20000000000 */
[----:B------:R-:W-:Y:S01]  /*17b0*/  UMOV UR61, 0x4008 ;  /* 0x00004008003d7882 */ /* 0x000fe20000000000 */
[----:B------:R-:W-:Y:S01]  /*17c0*/  UMOV UR57, 0x40004040 ;  /* 0x4000404000397882 */ /* 0x000fe20000000000 */
[----:B------:R-:W-:Y:S01]  /*17d0*/  UMOV UR55, 0x40004040 ;  /* 0x4000404000377882 */ /* 0x000fe20000000000 */
[----:B------:R-:W-:Y:S01]  /*17e0*/  UMOV UR59, 0x4008 ;  /* 0x00004008003b7882 */ /* 0x000fe20000000000 */
[----:B------:R-:W-:Y:S01]  /*17f0*/  UMOV UR51, 0x40004040 ;  /* 0x4000404000337882 */ /* 0x000fe20000000000 */
[----:B------:R-:W-:Y:S01]  /*1800*/  UMOV UR49, 0x40004040 ;  /* 0x4000404000317882 */ /* 0x000fe20000000000 */
[----:B------:R-:W-:Y:S01]  /*1810*/  UMOV UR45, 0x40004040 ;  /* 0x40004040002d7882 */ /* 0x000fe20000000000 */
[----:B-----5:R-:W-:Y:S05]  /*1820*/  @P1 BRA `(.L_x_24) ;  /* 0x0000000000101947 */ /* 0x020fea0003800000 */
[----:B------:R-:W-:Y:S06]  /*1830*/  USHF.L.U32 UR26, UR37, 0x1f, URZ ;  /* 0x0000001f251a7899 */ /* 0x000fec00080006ff */
[----:B-1----:R-:W-:Y:S04]  /*1840*/  MOV R0, UR26 ;  /* 0x0000001a00007c02 */ /* 0x002fe80008000f00 */
[----:B------:R-:W1:Y:S02]  /*1850*/  SYNCS.PHASECHK.TRANS64.TRYWAIT P1, [UR17], R0 ;  /* 0x00000000ff0075a7 */ /* 0x000e640008021111 */
[----:B-1----:R-:W-:Y:S05]  /*1860*/  @!P1 BRA `(.L_x_25) ;  /* 0x0000001400b09947 */ /* 0x002fea0003800000 */
.L_x_24:
[----:B------:R-:W-:Y:S01]  /*1870*/  ULOP3.LUT UR37, UR37, UR31, URZ, 0x3c, !UPT ;  /* 0x0000001f25257292 */ /* 0x000fe2000f8e3cff */
[----:B------:R-:W-:Y:S01]  /*1880*/  PLOP3.LUT P1, PT, PT, PT, PT, 0x80, 0x8 ;  /* 0x000000000008781c */ /* 0x000fe20003f2f070 */
[----:B------:R-:W-:Y:S01]  /*1890*/  @!UP0 ULEA UR17, UR36, UR12, 0x3 ;  /* 0x0000000c24118291 */ /* 0x000fe2000f8e18ff */
[----:B------:R4:W-:Y:S01]  /*18a0*/  UTCCP.T.S.4x32dp128bit tmem[UR39+0x100], gdesc[UR62] ;  /* 0x0001003e270079e7 */ /* 0x0009e20009100000 */
[----:B------:R-:W-:Y:S01]  /*18b0*/  UMOV UR66, UR16 ;  /* 0x0000001000427c82 */ /* 0x000fe20008000000 */
[----:B------:R-:W-:Y:S01]  /*18c0*/  @!UP0 USHF.L.U32 UR16, UR37, 0x1f, URZ ;  /* 0x0000001f25108899 */ /* 0x000fe200080006ff */
[----:B------:R4:W-:Y:S01]  /*18d0*/  UTCCP.T.S.4x32dp128bit tmem[UR39+0x104], gdesc[UR60] ;  /* 0x0001043c270079e7 */ /* 0x0009e20009100000 */
[----:B------:R4:W-:Y:S01]  /*18e0*/  UTCCP.T.S.4x32dp128bit tmem[UR39+0x108], gdesc[UR58] ;  /* 0x0001083a270079e7 */ /* 0x0009e20009100000 */
[----:B------:R4:W-:Y:S01]  /*18f0*/  UTCQMMA gdesc[UR54], gdesc[UR56], tmem[UR39], tmem[UR52], idesc[UR53], tmem[UR10], UP2 ;  /* 0x000a343836007dea */ /* 0x0009e20009000327 */
[----:B------:R-:W-:Y:S01]  /*1900*/  UMOV UR64, UR34 ;  /* 0x0000002200407c82 */ /* 0x000fe20008000000 */
[----:B------:R-:W-:Y:S01]  /*1910*/  UMOV UR65, 0x40004040 ;  /* 0x4000404000417882 */ /* 0x000fe20000000000 */
[----:B-1----:R-:W-:Y:S01]  /*1920*/  MOV R0, UR16 ;  /* 0x0000001000007c02 */ /* 0x002fe20008000f00 */
[----:B------:R4:W-:Y:S01]  /*1930*/  UTCQMMA gdesc[UR48], gdesc[UR50], tmem[UR39], tmem[UR46], idesc[UR47], tmem[UR8], UPT ;  /* 0x00082e3230007dea */ /* 0x0009e2000b800327 */
[----:B------:R-:W-:Y:S01]  /*1940*/  UMOV UR67, 0x40004040 ;  /* 0x4000404000437882 */ /* 0x000fe20000000000 */
[----:B------:R-:W-:Y:S01]  /*1950*/  UMOV UR68, UR18 ;  /* 0x0000001200447c82 */ /* 0x000fe20008000000 */
[----:B------:R-:W-:Y:S01]  /*1960*/  UMOV UR69, 0x40004040 ;  /* 0x4000404000457882 */ /* 0x000fe20000000000 */
[----:B------:R4:W-:Y:S01]  /*1970*/  UTCQMMA gdesc[UR64], gdesc[UR44], tmem[UR39], tmem[UR42], idesc[UR43], tmem[UR6], UPT ;  /* 0x00062a2c40007dea */ /* 0x0009e2000b800327 */
[----:B------:R4:W-:Y:S01]  /*1980*/  UTCQMMA gdesc[UR68], gdesc[UR66], tmem[UR39], tmem[UR40], idesc[UR41], tmem[UR4], UPT ;  /* 0x0004284244007dea */ /* 0x0009e2000b800327 */
[----:B------:R4:W-:Y:S01]  /*1990*/  UTCBAR.MULTICAST [UR33], URZ, UR32 ;  /* 0x000000ff210073e9 */ /* 0x0009e20008000820 */
[----:B------:R4:W5:Y:S01]  /*19a0*/  @!P0 SYNCS.PHASECHK.TRANS64.TRYWAIT P1, [UR17], R0 ;  /* 0x00000000ff0085a7 */ /* 0x0009620008021111 */
[----:B------:R-:W-:Y:S02]  /*19b0*/  UIADD3 UR35, UPT, UPT, UR35, 0x1, URZ ;  /* 0x0000000123237890 */ /* 0x000fe4000fffe0ff */
[----:B------:R-:W-:Y:S02]  /*19c0*/  UPLOP3.LUT UP2, UPT, UPT, UPT, UPT, 0x80, 0x8 ;  /* 0x000000000008789c */ /* 0x000fe40003f4f070 */
[----:B------:R-:W-:Y:S09]  /*19d0*/  UISETP.NE.AND UP0, UPT, UR35, 0x20, UPT ;  /* 0x000000202300788c */ /* 0x000ff2000bf05270 */
[----:B------:R-:W-:Y:S05]  /*19e0*/  BRA.U UP0, `(.L_x_26) ;  /* 0xfffffffd00207547 */ /* 0x000fea000b83ffff */
[----:B------:R1:W-:Y:S01]  /*19f0*/  UTCBAR.MULTICAST [UR30], URZ, UR29 ;  /* 0x000000ff1e0073e9 */ /* 0x0003e2000800081d */
[----:B------:R-:W-:Y:S01]  /*1a00*/  UISETP.GE.AND UP0, UPT, UR27, 0x100, UPT ;  /* 0x000001001b00788c */ /* 0x000fe2000bf06270 */
[----:B------:R-:W-:-:S08]  /*1a10*/  LOP3.LUT R4, R4, 0x1, RZ, 0x3c, !PT ;  /* 0x0000000104047812 */ /* 0x000fd000078e3cff */
[----:B------:R-:W-:Y:S05]  /*1a20*/  BRA.U !UP0, `(.L_x_27) ;  /* 0xfffffff908e87547 */ /* 0x000fea000b83ffff */
.L_x_22:
[----:B------:R-:W-:-:S09]  /*1a30*/  UISETP.NE.AND UP0, UPT, UR28, URZ, UPT ;  /* 0x000000ff1c00728c */ /* 0x000fd2000bf05270 */
[----:B------:R-:W-:Y:S05]  /*1a40*/  BRA.U UP0, `(.L_x_21) ;  /* 0x0000000100187547 */ /* 0x000fea000b800000 */
[----:B-1--4-:R-:W1:Y:S01]  /*1a50*/  S2R R0, SR_CgaCtaId ;  /* 0x0000000000007919 */ /* 0x012e620000008800 */
[----:B------:R-:W-:Y:S01]  /*1a60*/  MOV R7, 0x400 ;  /* 0x0000040000077802 */ /* 0x000fe20000000f00 */
[----:B------:R-:W-:-:S03]  /*1a70*/  IMAD.U32 R6, R4, -0x80000000, RZ ;  /* 0x8000000004067824 */ /* 0x000fc600078e00ff */
[----:B-1----:R-:W-:-:S04]  /*1a80*/  LEA R9, R0, R7, 0x18 ;  /* 0x0000000700097211 */ /* 0x002fc800078ec0ff */
[----:B------:R-:W1:Y:S02]  /*1a90*/  SYNCS.PHASECHK.TRANS64.TRYWAIT P0, [R9+URZ+0x48], R6 ;  /* 0x00004806090075a7 */ /* 0x000e6400080011ff */
[----:B-1----:R-:W-:Y:S05]  /*1aa0*/  @!P0 BRA `(.L_x_28) ;  /* 0x0000001400408947 */ /* 0x002fea0003800000 */
.L_x_21:
[----:B------:R-:W-:-:S13]  /*1ab0*/  ISETP.GT.AND P0, PT, R5, 0x3, PT ;  /* 0x000000030500780c */ /* 0x000fda0003f04270 */
[----:B-12345:R-:W-:Y:S05]  /*1ac0*/  @P0 EXIT ;  /* 0x000000000000094d */ /* 0x03efea0003800000 */
[----:B------:R-:W-:-:S13]  /*1ad0*/  ISETP.NE.AND P0, PT, R5, RZ, PT ;  /* 0x000000ff0500720c */ /* 0x000fda0003f05270 */
[----:B------:R-:W-:Y:S05]  /*1ae0*/  @P0 BRA `(.L_x_29) ;  /* 0x0000000000b80947 */ /* 0x000fea0003800000 */
[----:B------:R-:W1:Y:S01]  /*1af0*/  S2UR UR6, SR_CgaCtaId ;  /* 0x00000000000679c3 */ /* 0x000e620000008800 */
[----:B------:R-:W-:Y:S01]  /*1b00*/  NOP ;  /* 0x0000000000007918 */ /* 0x000fe20000000000 */
[----:B------:R-:W-:Y:S01]  /*1b10*/  UMOV UR4, 0x40 ;  /* 0x0000004000047882 */ /* 0x000fe20000000000 */
[----:B------:R-:W-:Y:S01]  /*1b20*/  UMOV UR5, 0x400 ;  /* 0x0000040000057882 */ /* 0x000fe20000000000 */
[----:B-1----:R-:W-:Y:S02]  /*1b30*/  ULEA UR4, UR6, UR4, 0x18 ;  /* 0x0000000406047291 */ /* 0x002fe4000f8ec0ff */
[----:B------:R-:W-:-:S07]  /*1b40*/  ULEA UR5, UR6, UR5, 0x18 ;  /* 0x0000000506057291 */ /* 0x000fce000f8ec0ff */
[----:B------:R-:W1:Y:S02]  /*1b50*/  LDS.U8 R0, [UR4] ;  /* 0x00000004ff007984 */ /* 0x000e640008000000 */
[----:B-1----:R-:W-:-:S13]  /*1b60*/  ISETP.NE.AND P0, PT, R0, RZ, PT ;  /* 0x000000ff0000720c */ /* 0x002fda0003f05270 */
[----:B------:R-:W-:Y:S05]  /*1b70*/  @P0 BRA `(.L_x_30) ;  /* 0x00000000007c0947 */ /* 0x000fea0003800000 */
[----:B------:R-:W-:-:S13]  /*1b80*/  ELECT P0, URZ, PT ;  /* 0x0000000000ff782f */ /* 0x000fda0003800000 */
[----:B------:R-:W-:Y:S05]  /*1b90*/  @!P0 BRA `(.L_x_31) ;  /* 0x0000000000848947 */ /* 0x000fea0003800000 */
[----:B------:R-:W-:Y:S01]  /*1ba0*/  UMOV UR4, 0x10 ;  /* 0x0000001000047882 */ /* 0x000fe20000000000 */
[----:B------:R-:W-:-:S04]  /*1bb0*/  IMAD.MOV.U32 R2, RZ, RZ, 0xffff ;  /* 0x0000ffffff027424 */ /* 0x000fc800078e00ff */
[----:B------:R-:W-:Y:S04]  /*1bc0*/  DEPBAR.LE SB1, 0x36 ;  /* 0x00009d800000791a */ /* 0x000fe80000000000 */
[----:B------:R-:W1:Y:S02]  /*1bd0*/  UTCATOMSWS.FIND_AND_SET.ALIGN UP0, UR4, UR4 ;  /* 0x00000004000475e3 */ /* 0x000e640008000800 */
[----:B-1----:R-:W-:Y:S01]  /*1be0*/  PLOP3.LUT P0, PT, PT, PT, UP0, 0x80, 0x8 ;  /* 0x000000000008781c */ /* 0x002fe20003f0f008 */
[----:B------:R-:W-:-:S03]  /*1bf0*/  IMAD.U32 R7, RZ, RZ, UR4 ;  /* 0x00000004ff077e24 */ /* 0x000fc6000f8e00ff */
[----:B------:R-:W-:-:S04]  /*1c00*/  SEL R0, RZ, 0xffffffff, !P0 ;  /* 0xffffffffff007807 */ /* 0x000fc80004000000 */
[----:B------:R-:W-:Y:S01]  /*1c10*/  ISETP.NE.AND P0, PT, R0, RZ, PT ;  /* 0x000000ff0000720c */ /* 0x000fe20003f05270 */
[----:B------:R-:W-:-:S12]  /*1c20*/  IMAD.MOV.U32 R0, RZ, RZ, 0x1 ;  /* 0x00000001ff007424 */ /* 0x000fd800078e00ff */
[----:B------:R-:W-:Y:S05]  /*1c30*/  @P0 BRA `(.L_x_32) ;  /* 0x0000000000240947 */ /* 0x000fea0003800000 */
.L_x_33:
[----:B------:R-:W-:Y:S05]  /*1c40*/  NANOSLEEP 0x64 ;  /* 0x000000640000795d */ /* 0x000fea0003800000 */
[----:B------:R-:W-:-:S05]  /*1c50*/  UMOV UR4, 0x10 ;  /* 0x0000001000047882 */ /* 0x000fca0000000000 */
[----:B------:R-:W-:Y:S04]  /*1c60*/  DEPBAR.LE SB1, 0x36 ;  /* 0x00009d800000791a */ /* 0x000fe80000000000 */
[----:B------:R-:W1:Y:S02]  /*1c70*/  UTCATOMSWS.FIND_AND_SET.ALIGN UP0, UR4, UR4 ;  /* 0x00000004000475e3 */ /* 0x000e640008000800 */
[----:B-1----:R-:W-:Y:S01]  /*1c80*/  PLOP3.LUT P0, PT, PT, PT, UP0, 0x80, 0x8 ;  /* 0x000000000008781c */ /* 0x002fe20003f0f008 */
[----:B------:R-:W-:-:S03]  /*1c90*/  IMAD.U32 R7, RZ, RZ, UR4 ;  /* 0x00000004ff077e24 */ /* 0x000fc6000f8e00ff */
[----:B------:R-:W-:-:S04]  /*1ca0*/  SEL R4, RZ, 0xffffffff, !P0 ;  /* 0xffffffffff047807 */ /* 0x000fc80004000000 */
[----:B------:R-:W-:-:S13]  /*1cb0*/  ISETP.NE.AND P0, PT, R4, RZ, PT ;  /* 0x000000ff0400720c */ /* 0x000fda0003f05270 */
[----:B------:R-:W-:Y:S05]  /*1cc0*/  @!P0 BRA `(.L_x_33) ;  /* 0xfffffffc00dc8947 */ /* 0x000fea000383ffff */
.L_x_32:
[C---:B------:R-:W-:Y:S01]  /*1cd0*/  VIADD R5, R7.reuse, 0x10 ;  /* 0x0000001007057836 */ /* 0x040fe20000000000 */
[----:B------:R-:W-:Y:S01]  /*1ce0*/  UMOV UR4, 0x50 ;  /* 0x0000005000047882 */ /* 0x000fe20000000000 */
[----:B------:R-:W-:Y:S01]  /*1cf0*/  SHF.L.U32 R2, R2, R7, RZ ;  /* 0x0000000702027219 */ /* 0x000fe200000006ff */
[----:B------:R-:W-:Y:S01]  /*1d00*/  ULEA UR4, UR6, UR4, 0x18 ;  /* 0x0000000406047291 */ /* 0x000fe2000f8ec0ff */
[----:B------:R-:W-:Y:S01]  /*1d10*/  IMAD.SHL.U32 R7, R7, 0x20, RZ ;  /* 0x0000002007077824 */ /* 0x000fe200078e00ff */
[----:B------:R-:W-:-:S04]  /*1d20*/  SHF.L.U32 R5, R0, R5, RZ ;  /* 0x0000000500057219 */ /* 0x000fc800000006ff */
[----:B------:R-:W-:-:S05]  /*1d30*/  LOP3.LUT R2, R5, R2, RZ, 0xfc, !PT ;  /* 0x0000000205027212 */ /* 0x000fca00078efcff */
[----:B------:R1:W-:Y:S04]  /*1d40*/  ATOMS.OR RZ, [UR4], R2 ;  /* 0x00000002ffff798c */ /* 0x0003e8000b000004 */
[----:B------:R1:W-:Y:S01]  /*1d50*/  STS [UR5+0x58], R7 ;  /* 0x00005807ff007988 */ /* 0x0003e20008000805 */
[----:B------:R-:W-:Y:S05]  /*1d60*/  BRA `(.L_x_31) ;  /* 0x0000000000107947 */ /* 0x000fea0003800000 */
.L_x_30:
[----:B------:R-:W-:Y:S02]  /*1d70*/  MOV R0, 0xffffffff ;  /* 0xffffffff00007802 */ /* 0x000fe40000000f00 */
[----:B------:R-:W-:-:S03]  /*1d80*/  MOV R4, 0x1db0 ;  /* 0x00001db000047802 */ /* 0x000fc60000000f00 */
[----:B------:R1:W-:Y:S04]  /*1d90*/  STS [UR5+0x58], R0 ;  /* 0x00005800ff007988 */ /* 0x0003e80008000805 */
[----:B-1----:R-:W-:Y:S05]  /*1da0*/  CALL.REL.NOINC `($__internal_1_$__cuda_sm10x_tcgen05_guardrail_trap_phase_invalid_during_alloc) ;  /* 0x0000001000c07944 */ /* 0x002fea0003c00000 */
.L_x_31:
[----:B------:R-:W-:Y:S05]  /*1db0*/  WARPSYNC.ALL ;  /* 0x0000000000007948 */ /* 0x000fea0003800000 */
[----:B------:R-:W-:Y:S01]  /*1dc0*/  NOP ;  /* 0x0000000000007918 */ /* 0x000fe20000000000 */
.L_x_29:
[----:B------:R-:W2:Y:S08]  /*1dd0*/  S2UR UR17, SR_CgaCtaId ;  /* 0x00000000001179c3 */ /* 0x000eb00000008800 */
[----:B------:R-:W-:Y:S06]  /*1de0*/  BAR.SYNC.DEFER_BLOCKING 0x3, 0xa0 ;  /* 0x00c2800000007b1d */ /* 0x000fec0000010000 */
[----:B------:R-:W-:-:S02]  /*1df0*/  UMOV UR4, 0x400 ;  /* 0x0000040000047882 */ /* 0x000fc40000000000 */
[----:B------:R-:W3:Y:S01]  /*1e00*/  S2UR UR19, SR_CTAID.Z ;  /* 0x00000000001379c3 */ /* 0x000ee20000002700 */
[----:B--2---:R-:W-:Y:S02]  /*1e10*/  ULEA UR17, UR17, UR4, 0x18 ;  /* 0x0000000411117291 */ /* 0x004fe4000f8ec0ff */
[----:B---3--:R-:W-:-:S07]  /*1e20*/  UISETP.GT.U32.AND UP0, UPT, UR19, 0xff, UPT ;  /* 0x000000ff1300788c */ /* 0x008fce000bf04070 */
[----:B------:R-:W2:Y:S02]  /*1e30*/  LDS R0, [UR17+0x58] ;  /* 0x00005811ff007984 */ /* 0x000ea40008000800 */
[----:B--2---:R-:W-:Y:S01]  /*1e40*/  R2UR UR20, R0 ;  /* 0x00000000001472ca */ /* 0x004fe200000e0000 */
[----:B------:R-:W-:-:S14]  /*1e50*/  BRA.U UP0, `(.L_x_34) ;  /* 0x0000000d00287547 */ /* 0x000fdc000b800000 */
[----:B------:R-:W2:Y:S01]  /*1e60*/  LDCU.64 UR6, c[0x0][0x648] ;  /* 0x0000c900ff0677ac */ /* 0x000ea20008000a00 */
[----:B------:R-:W-:Y:S01]  /*1e70*/  SHF.R.U32.HI R0, RZ, 0x5, R3 ;  /* 0x00000005ff007819 */ /* 0x000fe20000011603 */
[----:B------:R-:W-:Y:S01]  /*1e80*/  IMAD.SHL.U32 R3, R3, 0x20, RZ ;  /* 0x0000002003037824 */ /* 0x000fe200078e00ff */
[----:B------:R-:W3:Y:S01]  /*1e90*/  S2UR UR18, SR_CTAID.X ;  /* 0x00000000001279c3 */ /* 0x000ee20000002500 */
[----:B------:R-:W4:Y:S01]  /*1ea0*/  LDCU UR8, c[0x0][0x658] ;  /* 0x0000cb00ff0877ac */ /* 0x000f220008000800 */
[----:B------:R-:W-:Y:S02]  /*1eb0*/  R2UR UR10, R0 ;  /* 0x00000000000a72ca */ /* 0x000fe400000e0000 */
[----:B------:R-:W-:Y:S01]  /*1ec0*/  LOP3.LUT R3, R3, 0x3e0, RZ, 0xc0, !PT ;  /* 0x000003e003037812 */ /* 0x000fe200078ec0ff */
[----:B------:R-:W5:Y:S01]  /*1ed0*/  LDCU UR25, c[0x0][0x374] ;  /* 0x00006e80ff1977ac */ /* 0x000f620008000800 */
[----:B------:R-:W1:Y:S01]  /*1ee0*/  S2R R0, SR_LANEID ;  /* 0x0000000000007919 */ /* 0x000e620000000000 */
[----:B------:R-:W5:Y:S01]  /*1ef0*/  LDCU UR16, c[0x0][0x370] ;  /* 0x00006e00ff1077ac */ /* 0x000f620008000800 */
[----:B------:R-:W1:Y:S07]  /*1f00*/  LDCU UR12, c[0x0][0x378] ;  /* 0x00006f00ff0c77ac */ /* 0x000e6e0008000800 */
[----:B-1----:R-:W-:Y:S01]  /*1f10*/  IMAD.U32 R2, RZ, RZ, UR10 ;  /* 0x0000000aff027e24 */ /* 0x002fe2000f8e00ff */
[----:B--2---:R-:W-:Y:S01]  /*1f20*/  UIMAD.WIDE.U32 UR4, UR19, UR7, URZ ;  /* 0x00000007130472a5 */ /* 0x004fe2000f8e00ff */
[----:B------:R-:W1:Y:S02]  /*1f30*/  LDCU.64 UR30, c[0x0][0x348] ;  /* 0x00006900ff1e77ac */ /* 0x000e640008000a00 */
[----:B------:R-:W-:Y:S01]  /*1f40*/  IMAD R3, R2, 0x400, R3 ;  /* 0x0000040002037824 */ /* 0x000fe200078e0203 */
[----:B------:R-:W-:-:S03]  /*1f50*/  UIADD3 UR4, UPT, UPT, UR19, -UR5, URZ ;  /* 0x8000000513047290 */ /* 0x000fc6000fffe0ff */
[----:B------:R-:W-:Y:S01]  /*1f60*/  VIADD R3, R3, UR17 ;  /* 0x0000001103037c36 */ /* 0x000fe20008000000 */
[----:B------:R-:W-:Y:S01]  /*1f70*/  UMOV UR28, 0x400 ;  /* 0x00000400001c7882 */ /* 0x000fe20000000000 */
[----:B------:R-:W-:Y:S01]  /*1f80*/  UMOV UR24, 0x400 ;  /* 0x0000040000187882 */ /* 0x000fe20000000000 */
[----:B------:R-:W-:Y:S01]  /*1f90*/  USHF.R.U32.HI UR4, URZ, UR23, UR4 ;  /* 0x00000017ff047299 */ /* 0x000fe20008011604 */
[C---:B------:R-:W-:Y:S01]  /*1fa0*/  VIADD R2, R3.reuse, 0x410 ;  /* 0x0000041003027836 */ /* 0x040fe20000000000 */
[----:B---3--:R-:W-:Y:S01]  /*1fb0*/  USHF.L.U32 UR18, UR18, 0x7, URZ ;  /* 0x0000000712127899 */ /* 0x008fe200080006ff */
[----:B------:R-:W-:Y:S01]  /*1fc0*/  VIADD R3, R3, 0x400 ;  /* 0x0000040003037836 */ /* 0x000fe20000000000 */
[----:B------:R-:W-:Y:S02]  /*1fd0*/  UIADD3 UR4, UPT, UPT, UR5, UR4, URZ ;  /* 0x0000000405047290 */ /* 0x000fe4000fffe0ff */
[----:B------:R-:W-:Y:S01]  /*1fe0*/  SHF.R.U32.HI R37, RZ, 0x3, R2 ;  /* 0x00000003ff257819 */ /* 0x000fe20000011602 */
[----:B------:R-:W-:Y:S01]  /*1ff0*/  UMOV UR29, 0x400 ;  /* 0x00000400001d7882 */ /* 0x000fe20000000000 */
[----:B------:R-:W-:Y:S01]  /*2000*/  USHF.R.U32.HI UR4, URZ, UR22, UR4 ;  /* 0x00000016ff047299 */ /* 0x000fe20008011604 */
[----:B------:R-:W-:Y:S01]  /*2010*/  SHF.R.U32.HI R36, RZ, 0x3, R3 ;  /* 0x00000003ff247819 */ /* 0x000fe20000011603 */
[----:B------:R-:W2:Y:S01]  /*2020*/  LDCU.64 UR26, c[0x0][0x358] ;  /* 0x00006b00ff1a77ac */ /* 0x000ea20008000a00 */
[----:B------:R-:W-:-:S02]  /*2030*/  LOP3.LUT R37, R2, 0x10, R37, 0x78, !PT ;  /* 0x0000001002257812 */ /* 0x000fc400078e7825 */
[----:B------:R-:W-:Y:S01]  /*2040*/  LOP3.LUT R36, R3, 0x10, R36, 0x78, !PT ;  /* 0x0000001003247812 */ /* 0x000fe200078e7824 */
[----:B------:R-:W-:Y:S01]  /*2050*/  UIADD3 UR4, UPT, UPT, -UR4, URZ, URZ ;  /* 0x000000ff04047290 */ /* 0x000fe2000fffe1ff */
[----:B------:R-:W-:Y:S01]  /*2060*/  IMAD.MOV.U32 R3, RZ, RZ, RZ ;  /* 0x000000ffff037224 */ /* 0x000fe200078e00ff */
[----:B------:R-:W-:Y:S02]  /*2070*/  ULOP3.LUT UR18, UR18, 0x80, URZ, 0xc0, !UPT ;  /* 0x0000008012127892 */ /* 0x000fe4000f8ec0ff */
[----:B------:R-:W-:Y:S02]  /*2080*/  UIMAD UR6, UR6, UR4, UR19 ;  /* 0x00000004060672a4 */ /* 0x000fe4000f8e0213 */
[----:B------:R-:W-:Y:S02]  /*2090*/  ULEA UR17, UR10, UR17, 0x2 ;  /* 0x000000110a117291 */ /* 0x000fe4000f8e10ff */
[----:B----4-:R-:W-:-:S03]  /*20a0*/  UIMAD.WIDE.U32 UR8, UR6, UR8, URZ ;  /* 0x00000008060872a5 */ /* 0x010fc6000f8e00ff */
[----:B------:R-:W3:Y:S01]  /*20b0*/  LDCU.64 UR4, c[0x0][0x660] ;  /* 0x0000cc00ff0477ac */ /* 0x000ee20008000a00 */
[----:B------:R-:W-:-:S04]  /*20c0*/  UIADD3 UR7, UPT, UPT, UR6, -UR9, URZ ;  /* 0x8000000906077290 */ /* 0x000fc8000fffe0ff */
[----:B------:R-:W-:-:S04]  /*20d0*/  USHF.R.U32.HI UR7, URZ, UR21, UR7 ;  /* 0x00000015ff077299 */ /* 0x000fc80008011607 */
[----:B------:R-:W-:-:S04]  /*20e0*/  UIADD3 UR7, UPT, UPT, UR9, UR7, URZ ;  /* 0x0000000709077290 */ /* 0x000fc8000fffe0ff */
[----:B------:R-:W-:-:S04]  /*20f0*/  USHF.R.U32.HI UR11, URZ, UR13, UR7 ;  /* 0x0000000dff0b7299 */ /* 0x000fc80008011607 */
[----:B---3--:R-:W-:-:S07]  /*2100*/  UIMAD.WIDE.U32 UR8, UR11, UR5, URZ ;  /* 0x000000050b0872a5 */ /* 0x008fce000f8e00ff */
[----:B------:R-:W-:Y:S02]  /*2110*/  UMOV UR7, UR9 ;  /* 0x0000000900077c82 */ /* 0x000fe40008000000 */
[----:B------:R-:W-:Y:S02]  /*2120*/  UIADD3 UR5, UPT, UPT, UR11, -UR7, URZ ;  /* 0x800000070b057290 */ /* 0x000fe4000fffe0ff */
[----:B------:R-:W3:Y:S02]  /*2130*/  S2UR UR9, SR_CgaCtaId ;  /* 0x00000000000979c3 */ /* 0x000ee40000008800 */
[----:B------:R-:W-:-:S04]  /*2140*/  USHF.R.U32.HI UR5, URZ, UR15, UR5 ;  /* 0x0000000fff057299 */ /* 0x000fc80008011605 */
[----:B------:R-:W-:Y:S02]  /*2150*/  UIADD3 UR5, UPT, UPT, UR7, UR5, URZ ;  /* 0x0000000507057290 */ /* 0x000fe4000fffe0ff */
[----:B------:R-:W4:Y:S02]  /*2160*/  S2UR UR7, SR_CgaCtaId ;  /* 0x00000000000779c3 */ /* 0x000f240000008800 */
[----:B------:R-:W-:-:S04]  /*2170*/  USHF.R.U32.HI UR5, URZ, UR14, UR5 ;  /* 0x0000000eff057299 */ /* 0x000fc80008011605 */
[----:B------:R-:W-:Y:S02]  /*2180*/  UIADD3 UR5, UPT, UPT, -UR5, URZ, URZ ;  /* 0x000000ff05057290 */ /* 0x000fe4000fffe1ff */
[----:B------:R-:W2:Y:S02]  /*2190*/  S2UR UR8, SR_CgaCtaId ;  /* 0x00000000000879c3 */ /* 0x000ea40000008800 */
[----:B------:R-:W-:Y:S02]  /*21a0*/  UIMAD UR4, UR4, UR5, UR11 ;  /* 0x00000005040472a4 */ /* 0x000fe4000f8e020b */
[----:B------:R-:W-:Y:S02]  /*21b0*/  UIADD3 UR11, UPT, UPT, -UR11, URZ, URZ ;  /* 0x000000ff0b0b7290 */ /* 0x000fe4000fffe1ff */
[----:B---3--:R-:W-:-:S03]  /*21c0*/  ULEA UR9, UR9, UR24, 0x18 ;  /* 0x0000001809097291 */ /* 0x008fc6000f8ec0ff */
[----:B------:R-:W3:Y:S01]  /*21d0*/  LDCU UR5, c[0x0][0x654] ;  /* 0x0000ca80ff0577ac */ /* 0x000ee20008000800 */
[----:B-1----:R-:W-:Y:S02]  /*21e0*/  UIADD3 UR24, UP0, UPT, UR30, 0x240, URZ ;  /* 0x000002401e187890 */ /* 0x002fe4000ff1e0ff */
[----:B----4-:R-:W-:Y:S02]  /*21f0*/  ULEA UR7, UR7, UR28, 0x18 ;  /* 0x0000001c07077291 */ /* 0x010fe4000f8ec0ff */
[----:B-----5:R-:W-:Y:S02]  /*2200*/  UIMAD UR28, UR25, UR16, URZ ;  /* 0x00000010191c72a4 */ /* 0x020fe4000f8e02ff */
[----:B------:R-:W-:Y:S02]  /*2210*/  UIADD3.X UR25, UPT, UPT, URZ, UR31, URZ, UP0, !UPT ;  /* 0x0000001fff197290 */ /* 0x000fe400087fe4ff */
[----:B------:R-:W-:Y:S02]  /*2220*/  UIMAD UR12, UR28, UR12, URZ ;  /* 0x0000000c1c0c72a4 */ /* 0x000fe4000f8e02ff */
[----:B--2---:R-:W-:-:S02]  /*2230*/  ULEA UR8, UR8, UR29, 0x18 ;  /* 0x0000001d08087291 */ /* 0x004fc4000f8ec0ff */
[----:B------:R-:W-:Y:S02]  /*2240*/  ULEA.HI UR12, UR12, UR12, URZ, 0x1 ;  /* 0x0000000c0c0c7291 */ /* 0x000fe4000f8f08ff */
[----:B---3--:R-:W-:Y:S02]  /*2250*/  UIMAD UR6, UR5, UR11, UR6 ;  /* 0x0000000b050672a4 */ /* 0x008fe4000f8e0206 */
[----:B------:R-:W-:Y:S02]  /*2260*/  ULEA UR16, UR10, UR20, 0x15 ;  /* 0x000000140a107291 */ /* 0x000fe4000f8ea8ff */
[----:B------:R-:W-:Y:S02]  /*2270*/  USHF.R.S32.HI UR12, URZ, 0x1, UR12 ;  /* 0x00000001ff0c7899 */ /* 0x000fe4000801140c */
[----:B------:R-:W-:Y:S01]  /*2280*/  UISETP.NE.AND UP0, UPT, UR10, URZ, UPT ;  /* 0x000000ff0a00728c */ /* 0x000fe2000bf05270 */
[----:B------:R-:W-:-:S10]  /*2290*/  UMOV UR11, URZ ;  /* 0x000000ff000b7c82 */ /* 0x000fd40008000000 */
.L_x_40:
[----:B-1----:R-:W1:Y:S01]  /*22a0*/  S2R R2, SR_CgaCtaId ;  /* 0x0000000000027919 */ /* 0x002e620000008800 */
[----:B------:R-:W-:Y:S01]  /*22b0*/  MOV R5, 0x400 ;  /* 0x0000040000057802 */ /* 0x000fe20000000f00 */
[----:B------:R-:W-:Y:S01]  /*22c0*/  IMAD.U32 R4, R3, -0x80000000, RZ ;  /* 0x8000000003047824 */ /* 0x000fe200078e00ff */
[----:B------:R-:W-:Y:S02]  /*22d0*/  ULEA UR6, UR6, UR18, 0x8 ;  /* 0x0000001206067291 */ /* 0x000fe4000f8e40ff */
[----:B------:R-:W-:Y:S01]  /*22e0*/  USHF.L.U32 UR5, UR4, 0x8, URZ ;  /* 0x0000000804057899 */ /* 0x000fe200080006ff */
[----:B-1----:R-:W-:-:S04]  /*22f0*/  LEA R5, R2, R5, 0x18 ;  /* 0x0000000502057211 */ /* 0x002fc800078ec0ff */
[----:B------:R-:W1:Y:S02]  /*2300*/  SYNCS.PHASECHK.TRANS64.TRYWAIT P0, [R5+URZ+0x40], R4 ;  /* 0x00004004050075a7 */ /* 0x000e6400080011ff */
[----:B-1-3--:R-:W-:Y:S05]  /*2310*/  @!P0 BRA `(.L_x_35) ;  /* 0x0000000c003c8947 */ /* 0x00afea0003800000 */
.L_x_52:
[----:B------:R-:W-:Y:S01]  /*2320*/  USHF.L.U32 UR31, UR11, 0x3, URZ ;  /* 0x000000030b1f7899 */ /* 0x000fe200080006ff */
[----:B------:R-:W-:Y:S01]  /*2330*/  HFMA2 R2, -RZ, RZ, 0, 0 ;  /* 0x00000000ff027431 */ /* 0x000fe200000001ff */
[----:B------:R-:W-:Y:S02]  /*2340*/  UMOV UR30, URZ ;  /* 0x000000ff001e7c82 */ /* 0x000fe40008000000 */
[----:B------:R-:W-:-:S04]  /*2350*/  UIMAD.WIDE UR28, UR31, -0x6db6db6d, UR30 ;  /* 0x924924931f1c78a5 */ /* 0x000fc8000f8e021e */
[----:B------:R-:W-:-:S03]  /*2360*/  USHF.R.U32.HI UR4, URZ, 0x1f, UR29 ;  /* 0x0000001fff047899 */ /* 0x000fc6000801161d */
[----:B------:R-:W-:Y:S01]  /*2370*/  UMOV UR28, UR16 ;  /* 0x00000010001c7c82 */ /* 0x000fe20008000000 */
[----:B------:R-:W-:-:S03]  /*2380*/  ULEA.HI.SX32 UR4, UR29, UR4, 0x1e ;  /* 0x000000041d047291 */ /* 0x000fc6000f8ff2ff */
[----:B------:R-:W-:Y:S01]  /*2390*/  UMOV UR29, URZ ;  /* 0x000000ff001d7c82 */ /* 0x000fe20008000000 */
[----:B------:R-:W-:-:S12]  /*23a0*/  UIMAD UR30, UR4, -0x7, UR31 ;  /* 0xfffffff9041e78a4 */ /* 0x000fd8000f8e021f */
.L_x_37:
[----:B-1----:R-:W1:Y:S02]  /*23b0*/  LDTM.x32 R4, tmem[UR28] ;  /* 0x0000001c000479ee */ /* 0x002e6400082c0000 */
[C---:B-1----:R-:W-:Y:S02]  /*23c0*/  FMNMX.NAN R38, |R19|.reuse, |R35|, !PT ;  /* 0x4000002313267209 */ /* 0x042fe40007820200 */
[----:B------:R-:W-:Y:S02]  /*23d0*/  F2FP.SATFINITE.E4M3.F32.PACK_AB_MERGE_C R19, R19, R18, RZ ;  /* 0x000000121313723e */ /* 0x000fe400048070ff */
[-C--:B------:R-:W-:Y:S02]  /*23e0*/  FMNMX.NAN R39, |R18|, |R34|.reuse, !PT ;  /* 0x4000002212277209 */ /* 0x080fe40007820200 */
[----:B------:R-:W-:Y:S02]  /*23f0*/  F2FP.SATFINITE.E4M3.F32.PACK_AB_MERGE_C R34, R35, R34, RZ ;  /* 0x000000222322723e */ /* 0x000fe400048070ff */
[----:B------:R-:W-:-:S02]  /*2400*/  F2FP.SATFINITE.E4M3.F32.PACK_AB_MERGE_C R18, R17, R16, RZ ;  /* 0x000000101112723e */ /* 0x000fc400048070ff */
[----:B------:R-:W-:Y:S02]  /*2410*/  FMNMX.NAN R41, |R16|, |R32|, !PT ;  /* 0x4000002010297209 */ /* 0x000fe40007820200 */
[----:B------:R-:W-:Y:S02]  /*2420*/  FMNMX.NAN R40, |R17|, |R33|, !PT ;  /* 0x4000002111287209 */ /* 0x000fe40007820200 */
[----:B------:R-:W-:Y:S02]  /*2430*/  FMNMX.NAN R16, |R15|, |R31|, !PT ;  /* 0x4000001f0f107209 */ /* 0x000fe40007820200 */
[----:B------:R-:W-:Y:S02]  /*2440*/  F2FP.SATFINITE.E4M3.F32.PACK_AB_MERGE_C R43, R13, R12, RZ ;  /* 0x0000000c0d2b723e */ /* 0x000fe400048070ff */
[----:B------:R-:W-:Y:S02]  /*2450*/  FMNMX.NAN R35, |R12|, |R28|, !PT ;  /* 0x4000001c0c237209 */ /* 0x000fe40007820200 */
[----:B------:R-:W-:-:S02]  /*2460*/  FMNMX3.NAN R38, |R11|, |R27|, R38, !PT ;  /* 0x4000001b0b267276 */ /* 0x000fc40007820226 */
[-C--:B------:R-:W-:Y:S02]  /*2470*/  FMNMX.NAN R17, |R14|, |R30|.reuse, !PT ;  /* 0x4000001e0e117209 */ /* 0x080fe40007820200 */
[----:B------:R-:W-:Y:S02]  /*2480*/  F2FP.SATFINITE.E4M3.F32.PACK_AB_MERGE_C R31, R31, R30, RZ ;  /* 0x0000001e1f1f723e */ /* 0x000fe400048070ff */
[----:B------:R-:W-:Y:S02]  /*2490*/  F2FP.SATFINITE.E4M3.F32.PACK_AB_MERGE_C R27, R27, R26, RZ ;  /* 0x0000001a1b1b723e */ /* 0x000fe400048070ff */
[----:B------:R-:W-:Y:S02]  /*24a0*/  F2FP.SATFINITE.E4M3.F32.PACK_AB_MERGE_C R12, R25, R24, RZ ;  /* 0x00000018190c723e */ /* 0x000fe400048070ff */
[----:B------:R-:W-:Y:S02]  /*24b0*/  F2FP.SATFINITE.E4M3.F32.PACK_AB_MERGE_C R33, R33, R32, RZ ;  /* 0x000000202121723e */ /* 0x000fe400048070ff */
[----:B------:R-:W-:-:S02]  /*24c0*/  FMNMX.NAN R30, |R13|, |R29|, !PT ;  /* 0x4000001d0d1e7209 */ /* 0x000fc40007820200 */
[----:B------:R-:W-:Y:S02]  /*24d0*/  F2FP.SATFINITE.E4M3.F32.PACK_AB_MERGE_C R32, R15, R14, RZ ;  /* 0x0000000e0f20723e */ /* 0x000fe400048070ff */
[----:B------:R-:W-:Y:S02]  /*24e0*/  F2FP.SATFINITE.E4M3.F32.PACK_AB_MERGE_C R13, R11, R10, RZ ;  /* 0x0000000a0b0d723e */ /* 0x000fe400048070ff */
[----:B------:R-:W-:Y:S02]  /*24f0*/  FMNMX3.NAN R39, |R10|, |R26|, R39, !PT ;  /* 0x4000001a0a277276 */ /* 0x000fe40007820227 */
[C---:B------:R-:W-:Y:S02]  /*2500*/  F2FP.SATFINITE.E4M3.F32.PACK_AB_MERGE_C R10, R9.reuse, R8, RZ ;  /* 0x00000008090a723e */ /* 0x040fe400048070ff */
[----:B------:R-:W-:Y:S02]  /*2510*/  FMNMX3.NAN R40, |R9|, |R25|, R40, !PT ;  /* 0x4000001909287276 */ /* 0x000fe40007820228 */
[----:B------:R-:W-:-:S02]  /*2520*/  FMNMX3.NAN R41, |R8|, |R24|, R41, !PT ;  /* 0x4000001808297276 */ /* 0x000fc40007820229 */
[----:B------:R-:W-:Y:S01]  /*2530*/  PRMT R15, R18, 0x5410, R19 ;  /* 0x00005410120f7816 */ /* 0x000fe20000000013 */
[----:B------:R-:W-:Y:S01]  /*2540*/  IMAD.U32 R18, RZ, RZ, UR30 ;  /* 0x0000001eff127e24 */ /* 0x000fe2000f8e00ff */
[----:B------:R-:W-:Y:S02]  /*2550*/  PRMT R9, R12, 0x5410, R27 ;  /* 0x000054100c097816 */ /* 0x000fe4000000001b */
[----:B------:R-:W-:Y:S02]  /*2560*/  F2FP.SATFINITE.E4M3.F32.PACK_AB_MERGE_C R19, R23, R22, RZ ;  /* 0x000000161713723e */ /* 0x000fe400048070ff */
[----:B------:R-:W-:Y:S02]  /*2570*/  F2FP.SATFINITE.E4M3.F32.PACK_AB_MERGE_C R8, R21, R20, RZ ;  /* 0x000000141508723e */ /* 0x000fe400048070ff */
[----:B------:R-:W-:Y:S02]  /*2580*/  F2FP.SATFINITE.E4M3.F32.PACK_AB_MERGE_C R25, R7, R6, RZ ;  /* 0x000000060719723e */ /* 0x000fe400048070ff */
[----:B------:R-:W-:-:S02]  /*2590*/  F2FP.SATFINITE.E4M3.F32.PACK_AB_MERGE_C R12, R5, R4, RZ ;  /* 0x00000004050c723e */ /* 0x000fc400048070ff */
[----:B------:R-:W-:Y:S02]  /*25a0*/  F2FP.SATFINITE.E4M3.F32.PACK_AB_MERGE_C R28, R29, R28, RZ ;  /* 0x0000001c1d1c723e */ /* 0x000fe400048070ff */
[----:B------:R-:W-:Y:S01]  /*25b0*/  PRMT R8, R8, 0x5410, R19 ;  /* 0x0000541008087816 */ /* 0x000fe20000000013 */
[----:B------:R-:W-:Y:S01]  /*25c0*/  IMAD R19, R18, 0x1000, R36 ;  /* 0x0000100012137824 */ /* 0x000fe200078e0224 */
[----:B------:R-:W-:Y:S01]  /*25d0*/  PRMT R13, R10, 0x5410, R13 ;  /* 0x000054100a0d7816 */ /* 0x000fe2000000000d */
[----:B------:R-:W-:Y:S01]  /*25e0*/  IMAD R18, R18, 0x1000, R37 ;  /* 0x0000100012127824 */ /* 0x000fe200078e0225 */
[----:B------:R-:W-:Y:S02]  /*25f0*/  PRMT R12, R12, 0x5410, R25 ;  /* 0x000054100c0c7816 */ /* 0x000fe40000000019 */
[----:B------:R-:W-:Y:S02]  /*2600*/  PRMT R14, R43, 0x5410, R32 ;  /* 0x000054102b0e7816 */ /* 0x000fe40000000020 */
[----:B------:R-:W-:-:S02]  /*2610*/  PRMT R11, R33, 0x5410, R34 ;  /* 0x00005410210b7816 */ /* 0x000fc40000000022 */
[----:B------:R-:W-:Y:S01]  /*2620*/  PRMT R10, R28, 0x5410, R31 ;  /* 0x000054101c0a7816 */ /* 0x000fe2000000001f */
[----:B------:R1:W-:Y:S01]  /*2630*/  STS.128 [R19], R12 ;  /* 0x0000000c13007388 */ /* 0x0003e20000000c00 */
[----:B------:R-:W-:Y:S02]  /*2640*/  FMNMX3.NAN R7, |R7|, |R23|, R16, !PT ;  /* 0x4000001707077276 */ /* 0x000fe40007820210 */
[----:B------:R-:W-:Y:S01]  /*2650*/  FMNMX3.NAN R6, |R6|, |R22|, R17, !PT ;  /* 0x4000001606067276 */ /* 0x000fe20007820211 */
[----:B------:R1:W-:Y:S01]  /*2660*/  STS.128 [R18], R8 ;  /* 0x0000000812007388 */ /* 0x0003e20000000c00 */
[----:B------:R-:W-:Y:S01]  /*2670*/  FMNMX3.NAN R5, |R5|, |R21|, R30, !PT ;  /* 0x4000001505057276 */ /* 0x000fe2000782021e */
[----:B------:R2:W-:Y:S06]  /*2680*/  MEMBAR.ALL.CTA ;  /* 0x0000000000007992 */ /* 0x0005ec0000008000 */
[----:B--2---:R-:W2:Y:S02]  /*2690*/  FENCE.VIEW.ASYNC.S ;  /* 0x00000000000073c6 */ /* 0x004ea40000000000 */
[----:B--2---:R-:W-:Y:S06]  /*26a0*/  BAR.SYNC.DEFER_BLOCKING 0x2, 0x80 ;  /* 0x0082000000007b1d */ /* 0x004fec0000010000 */
[----:B------:R-:W-:Y:S05]  /*26b0*/  BRA.U UP0, `(.L_x_36) ;  /* 0x0000000100147547 */ /* 0x000fea000b800000 */
[----:B------:R-:W-:-:S04]  /*26c0*/  ULEA UR4, UR30, UR9, 0xc ;  /* 0x000000091e047291 */ /* 0x000fc8000f8e60ff */
[----:B------:R-:W-:-:S09]  /*26d0*/  UIADD3 UR4, UPT, UPT, UR4, 0x400, URZ ;  /* 0x0000040004047890 */ /* 0x000fd2000fffe0ff */
[----:B------:R2:W-:Y:S01]  /*26e0*/  UTMASTG.2D [UR4], [UR24], desc[URZ] ;  /* 0x0000ff04180073b5 */ /* 0x0005e20008009000 */
[----:B------:R0:W-:Y:S01]  /*26f0*/  UTMACMDFLUSH ;  /* 0x00000000000079b7 */ /* 0x0001e20000000000 */
[----:B--2---:R-:W-:-:S04]  /*2700*/  DEPBAR.LE SB0, 0x6 ;  /* 0x000081800000791a */ /* 0x004fc80000000000 */
.L_x_36:
[----:B------:R-:W-:Y:S01]  /*2710*/  BAR.SYNC.DEFER_BLOCKING 0x2, 0x80 ;  /* 0x0082000000007b1d */ /* 0x000fe20000010000 */
[----:B------:R-:W-:Y:S01]  /*2720*/  UIADD3 UR30, UPT, UPT, UR30, 0x1, URZ ;  /* 0x000000011e1e7890 */ /* 0x000fe2000fffe0ff */
[----:B------:R-:W-:Y:S01]  /*2730*/  FMNMX.NAN R7, R38, R7, !PT ;  /* 0x0000000726077209 */ /* 0x000fe20007820000 */
[----:B------:R-:W-:Y:S01]  /*2740*/  UIADD3 UR29, UPT, UPT, UR29, 0x1, URZ ;  /* 0x000000011d1d7890 */ /* 0x000fe2000fffe0ff */
[----:B------:R-:W-:Y:S01]  /*2750*/  FMNMX3.NAN R4, |R4|, |R20|, R35, !PT ;  /* 0x4000001404047276 */ /* 0x000fe20007820223 */
[----:B------:R-:W-:Y:S01]  /*2760*/  UISETP.NE.AND UP1, UPT, UR30, 0x7, UPT ;  /* 0x000000071e00788c */ /* 0x000fe2000bf25270 */
[----:B------:R-:W-:Y:S01]  /*2770*/  FMNMX.NAN R6, R39, R6, !PT ;  /* 0x0000000627067209 */ /* 0x000fe20007820000 */
[----:B------:R-:W-:Y:S01]  /*2780*/  UIADD3 UR28, UPT, UPT, UR28, 0x20, URZ ;  /* 0x000000201c1c7890 */ /* 0x000fe2000fffe0ff */
[----:B------:R-:W-:Y:S01]  /*2790*/  FMNMX3.NAN R5, R5, R40, R7, !PT ;  /* 0x0000002805057276 */ /* 0x000fe20007820007 */
[----:B------:R-:W-:Y:S01]  /*27a0*/  USEL UR30, UR30, URZ, UP1 ;  /* 0x000000ff1e1e7287 */ /* 0x000fe20008800000 */
[----:B------:R-:W-:Y:S01]  /*27b0*/  FMNMX3.NAN R4, R4, R41, R6, !PT ;  /* 0x0000002904047276 */ /* 0x000fe20007820006 */
[----:B------:R-:W-:-:S02]  /*27c0*/  UISETP.NE.AND UP1, UPT, UR29, 0x8, UPT ;  /* 0x000000081d00788c */ /* 0x000fc4000bf25270 */
[----:B------:R-:W-:Y:S01]  /*27d0*/  UIADD3 UR5, UPT, UPT, UR5, 0x20, URZ ;  /* 0x0000002005057890 */ /* 0x000fe2000fffe0ff */
[----:B------:R-:W-:-:S04]  /*27e0*/  FMNMX3.NAN R5, R4, R5, RZ, !PT ;  /* 0x0000000504057276 */ /* 0x000fc800078200ff */
[----:B------:R-:W-:Y:S02]  /*27f0*/  FMNMX R2, R5, R2, !PT ;  /* 0x0000000205027209 */ /* 0x000fe40007800000 */
[----:B------:R-:W-:Y:S05]  /*2800*/  BRA.U UP1, `(.L_x_37) ;  /* 0xfffffff901e87547 */ /* 0x000fea000b83ffff */
[----:B------:R-:W-:Y:S01]  /*2810*/  CREDUX.MAX.S32 UR4, R2 ;  /* 0x00000000020472cc */ /* 0x000fe20000000200 */
[----:B------:R-:W-:Y:S01]  /*2820*/  BSSY.RECONVERGENT B0, `(.L_x_38) ;  /* 0x000000c000007945 */ /* 0x000fe20003800200 */
[----:B------:R-:W-:-:S11]  /*2830*/  ISETP.NE.AND P0, PT, R0, RZ, PT ;  /* 0x000000ff0000720c */ /* 0x000fd60003f05270 */
[----:B------:R-:W-:-:S05]  /*2840*/  IMAD.U32 R2, RZ, RZ, UR4 ;  /* 0x00000004ff027e24 */ /* 0x000fca000f8e00ff */
[----:B------:R2:W-:Y:S01]  /*2850*/  @!P0 STS [UR17+0x38c00], R2 ;  /* 0x038c0002ff008988 */ /* 0x0005e20008000811 */
[----:B------:R-:W-:Y:S01]  /*2860*/  BAR.SYNC.DEFER_BLOCKING 0x2, 0x80 ;  /* 0x0082000000007b1d */ /* 0x000fe20000010000 */
[----:B------:R-:W-:-:S13]  /*2870*/  LOP3.LUT P0, RZ, R0, UR10, RZ, 0xfc, !PT ;  /* 0x0000000a00ff7c12 */ /* 0x000fda000f80fcff */
[----:B------:R-:W-:Y:S05]  /*2880*/  @P0 BRA `(.L_x_39) ;  /* 0x0000000000140947 */ /* 0x000fea0003800000 */
[----:B------:R-:W3:Y:S01]  /*2890*/  LDS.128 R4, [UR8+0x38c00] ;  /* 0x038c0008ff047984 */ /* 0x000ee20008000c00 */
[----:B-1----:R-:W1:Y:S01]  /*28a0*/  LDC.64 R8, c[0x0][0x640] ;  /* 0x00019000ff087b82 */ /* 0x002e620000000a00 */
[----:B---3--:R-:W-:-:S04]  /*28b0*/  FMNMX3 R4, R4, RZ, R5, !PT ;  /* 0x000000ff04047276 */ /* 0x008fc80007800005 */
[----:B------:R-:W-:-:S05]  /*28c0*/  FMNMX3 R7, R4, R6, R7, !PT ;  /* 0x0000000604077276 */ /* 0x000fca0007800007 */
[----:B-1----:R3:W-:Y:S02]  /*28d0*/  REDG.E.MAX.S32.STRONG.GPU desc[UR26][R8.64], R7 ;  /* 0x000000070800798e */ /* 0x0027e4000d12e31a */
.L_x_39:
[----:B------:R-:W-:Y:S05]  /*28e0*/  BSYNC.RECONVERGENT B0 ;  /* 0x0000000000007941 */ /* 0x000fea0003800200 */
.L_x_38:
[----:B------:R-:W4:Y:S01]  /*28f0*/  LDCU.64 UR4, c[0x0][0x648] ;  /* 0x0000c900ff0477ac */ /* 0x000f220008000a00 */
[----:B------:R-:W-:Y:S01]  /*2900*/  LOP3.LUT R3, R3, 0x1, RZ, 0x3c, !PT ;  /* 0x0000000103037812 */ /* 0x000fe200078e3cff */
[----:B------:R-:W-:Y:S01]  /*2910*/  UIADD3 UR19, UPT, UPT, UR12, UR19, URZ ;  /* 0x000000130c137290 */ /* 0x000fe2000fffe0ff */
[----:B------:R-:W-:-:S03]  /*2920*/  ELECT P0, URZ, PT ;  /* 0x0000000000ff782f */ /* 0x000fc60003800000 */
[----:B------:R-:W-:Y:S02]  /*2930*/  UISETP.GE.AND UP1, UPT, UR19, 0x100, UPT ;  /* 0x000001001300788c */ /* 0x000fe4000bf26270 */
[----:B------:R-:W-:Y:S02]  /*2940*/  UIADD3 UR11, UPT, UPT, UR11, 0x1, URZ ;  /* 0x000000010b0b7890 */ /* 0x000fe4000fffe0ff */
[----:B----4-:R-:W-:-:S06]  /*2950*/  UIMAD.WIDE.U32 UR28, UR19, UR5, URZ ;  /* 0x00000005131c72a5 */ /* 0x010fcc000f8e00ff */
[----:B--2---:R-:W-:Y:S01]  /*2960*/  @P0 IMAD.MOV.U32 R2, RZ, RZ, 0x1 ;  /* 0x00000001ff020424 */ /* 0x004fe200078e00ff */
[----:B------:R-:W2:Y:S03]  /*2970*/  LDCU UR5, c[0x0][0x658] ;  /* 0x0000cb00ff0577ac */ /* 0x000ea60008000800 */
[----:B------:R4:W-:Y:S01]  /*2980*/  @P0 SYNCS.ARRIVE.TRANS64.ART0 RZ, [UR7+0x48], R2 ;  /* 0x00004802ffff09a7 */ /* 0x0009e20008500007 */
[----:B------:R-:W-:-:S04]  /*2990*/  UIADD3 UR6, UPT, UPT, UR19, -UR29, URZ ;  /* 0x8000001d13067290 */ /* 0x000fc8000fffe0ff */
[----:B------:R-:W-:-:S04]  /*29a0*/  USHF.R.U32.HI UR6, URZ, UR23, UR6 ;  /* 0x00000017ff067299 */ /* 0x000fc80008011606 */
[----:B------:R-:W-:-:S04]  /*29b0*/  UIADD3 UR6, UPT, UPT, UR29, UR6, URZ ;  /* 0x000000061d067290 */ /* 0x000fc8000fffe0ff */
[----:B------:R-:W-:-:S04]  /*29c0*/  USHF.R.U32.HI UR6, URZ, UR22, UR6 ;  /* 0x00000016ff067299 */ /* 0x000fc80008011606 */
[----:B------:R-:W-:-:S04]  /*29d0*/  UIADD3 UR6, UPT, UPT, -UR6, URZ, URZ ;  /* 0x000000ff06067290 */ /* 0x000fc8000fffe1ff */
[----:B------:R-:W-:-:S04]  /*29e0*/  UIMAD UR6, UR4, UR6, UR19 ;  /* 0x00000006040672a4 */ /* 0x000fc8000f8e0213 */
[----:B--2---:R-:W-:Y:S01]  /*29f0*/  UIMAD.WIDE.U32 UR28, UR6, UR5, URZ ;  /* 0x00000005061c72a5 */ /* 0x004fe2000f8e00ff */
[----:B------:R-:W2:Y:S03]  /*2a00*/  LDCU.64 UR4, c[0x0][0x660] ;  /* 0x0000cc00ff0477ac */ /* 0x000ea60008000a00 */
[----:B------:R-:W-:-:S04]  /*2a10*/  UIADD3 UR28, UPT, UPT, UR6, -UR29, URZ ;  /* 0x8000001d061c7290 */ /* 0x000fc8000fffe0ff */
[----:B------:R-:W-:-:S04]  /*2a20*/  USHF.R.U32.HI UR28, URZ, UR21, UR28 ;  /* 0x00000015ff1c7299 */ /* 0x000fc8000801161c */
[----:B------:R-:W-:-:S04]  /*2a30*/  UIADD3 UR29, UPT, UPT, UR29, UR28, URZ ;  /* 0x0000001c1d1d7290 */ /* 0x000fc8000fffe0ff */
[----:B------:R-:W-:-:S04]  /*2a40*/  USHF.R.U32.HI UR29, URZ, UR13, UR29 ;  /* 0x0000000dff1d7299 */ /* 0x000fc8000801161d */
[----:B--2---:R-:W-:Y:S01]  /*2a50*/  UIMAD.WIDE.U32 UR30, UR29, UR5, URZ ;  /* 0x000000051d1e72a5 */ /* 0x004fe2000f8e00ff */
[----:B------:R-:W2:Y:S03]  /*2a60*/  LDCU UR5, c[0x0][0x654] ;  /* 0x0000ca80ff0577ac */ /* 0x000ea60008000800 */
[----:B------:R-:W-:-:S04]  /*2a70*/  UIADD3 UR28, UPT, UPT, UR29, -UR31, URZ ;  /* 0x8000001f1d1c7290 */ /* 0x000fc8000fffe0ff */
[----:B------:R-:W-:-:S04]  /*2a80*/  USHF.R.U32.HI UR28, URZ, UR15, UR28 ;  /* 0x0000000fff1c7299 */ /* 0x000fc8000801161c */
[----:B------:R-:W-:-:S04]  /*2a90*/  UIADD3 UR28, UPT, UPT, UR31, UR28, URZ ;  /* 0x0000001c1f1c7290 */ /* 0x000fc8000fffe0ff */
[----:B------:R-:W-:Y:S02]  /*2aa0*/  USHF.R.U32.HI UR30, URZ, UR14, UR28 ;  /* 0x0000000eff1e7299 */ /* 0x000fe4000801161c */
[----:B------:R-:W-:Y:S02]  /*2ab0*/  UIADD3 UR28, UPT, UPT, -UR29, URZ, URZ ;  /* 0x000000ff1d1c7290 */ /* 0x000fe4000fffe1ff */
[----:B------:R-:W-:Y:S02]  /*2ac0*/  UIADD3 UR30, UPT, UPT, -UR30, URZ, URZ ;  /* 0x000000ff1e1e7290 */ /* 0x000fe4000fffe1ff */
[----:B--2---:R-:W-:Y:S02]  /*2ad0*/  UIMAD UR6, UR5, UR28, UR6 ;  /* 0x0000001c050672a4 */ /* 0x004fe4000f8e0206 */
[----:B------:R-:W-:Y:S01]  /*2ae0*/  UIMAD UR4, UR4, UR30, UR29 ;  /* 0x0000001e040472a4 */ /* 0x000fe2000f8e021d */
[----:B----4-:R-:W-:Y:S11]  /*2af0*/  BRA.U !UP1, `(.L_x_40) ;  /* 0xfffffff509e87547 */ /* 0x010ff6000b83ffff */
.L_x_34:
[----:B------:R-:W-:Y:S01]  /*2b00*/  BAR.SYNC.DEFER_BLOCKING 0x2, 0x80 ;  /* 0x0082000000007b1d */ /* 0x000fe20000010000 */
[----:B------:R-:W-:-:S04]  /*2b10*/  ULOP3.LUT UR9, UR20, 0xffff, URZ, 0xc0, !UPT ;  /* 0x0000ffff14097892 */ /* 0x000fc8000f8ec0ff */
[----:B------:R-:W-:-:S03]  /*2b20*/  USHF.R.U32.HI UR9, URZ, 0x5, UR9 ;  /* 0x00000005ff097899 */ /* 0x000fc60008011609 */
[----:B------:R-:W2:Y:S01]  /*2b30*/  S2UR UR4, SR_CgaCtaId ;  /* 0x00000000000479c3 */ /* 0x000ea20000008800 */
[----:B------:R-:W-:Y:S01]  /*2b40*/  UMOV UR6, 0xffff ;  /* 0x0000ffff00067882 */ /* 0x000fe20000000000 */
[----:B------:R-:W-:Y:S02]  /*2b50*/  UIADD3 UR8, UPT, UPT, UR9, 0x10, URZ ;  /* 0x0000001009087890 */ /* 0x000fe4000fffe0ff */
[----:B------:R-:W-:Y:S01]  /*2b60*/  USHF.L.U32 UR6, UR6, UR9, URZ ;  /* 0x0000000906067299 */ /* 0x000fe200080006ff */
[----:B------:R-:W-:Y:S01]  /*2b70*/  NOP ;  /* 0x0000000000007918 */ /* 0x000fe20000000000 */
[----:B------:R-:W-:Y:S02]  /*2b80*/  UMOV UR5, 0x50 ;  /* 0x0000005000057882 */ /* 0x000fe40000000000 */
[----:B--2---:R-:W-:-:S03]  /*2b90*/  ULEA UR4, UR4, UR5, 0x18 ;  /* 0x0000000504047291 */ /* 0x004fc6000f8ec0ff */
[----:B------:R-:W-:Y:S02]  /*2ba0*/  UMOV UR5, 0x1 ;  /* 0x0000000100057882 */ /* 0x000fe40000000000 */
[----:B------:R-:W-:-:S04]  /*2bb0*/  USHF.L.U32 UR8, UR5, UR8, URZ ;  /* 0x0000000805087299 */ /* 0x000fc800080006ff */
[----:B------:R-:W2:Y:S01]  /*2bc0*/  LDS R0, [UR4] ;  /* 0x00000004ff007984 */ /* 0x000ea20008000800 */
[----:B------:R-:W-:-:S04]  /*2bd0*/  ULOP3.LUT UR8, UR8, UR6, URZ, 0xfc, !UPT ;  /* 0x0000000608087292 */ /* 0x000fc8000f8efcff */
[----:B------:R-:W-:Y:S01]  /*2be0*/  ULOP3.LUT UR6, UR8, 0xffff, URZ, 0xc0, !UPT ;  /* 0x0000ffff08067892 */ /* 0x000fe2000f8ec0ff */
[----:B--2---:R-:W-:-:S13]  /*2bf0*/  R2UR UR7, R0 ;  /* 0x00000000000772ca */ /* 0x004fda00000e0000 */
[----:B------:R-:W-:-:S04]  /*2c00*/  ULOP3.LUT UR5, UR8, 0xffff, UR7, 0x80, !UPT ;  /* 0x0000ffff08057892 */ /* 0x000fc8000f8e8007 */
[----:B------:R-:W-:-:S09]  /*2c10*/  UISETP.NE.AND UP0, UPT, UR5, UR6, UPT ;  /* 0x000000060500728c */ /* 0x000fd2000bf05270 */
[----:B------:R-:W-:Y:S05]  /*2c20*/  BRA.U UP0, `(.L_x_41) ;  /* 0x00000001004c7547 */ /* 0x000fea000b800000 */
[----:B------:R-:W-:Y:S02]  /*2c30*/  USHF.R.U32.HI UR5, URZ, 0x10, UR8 ;  /* 0x00000010ff057899 */ /* 0x000fe40008011608 */
[----:B------:R-:W-:-:S04]  /*2c40*/  USHF.R.U32.HI UR6, URZ, 0x10, UR7 ;  /* 0x00000010ff067899 */ /* 0x000fc80008011607 */
[----:B------:R-:W-:-:S04]  /*2c50*/  ULOP3.LUT UR6, UR6, UR5, URZ, 0xc0, !UPT ;  /* 0x0000000506067292 */ /* 0x000fc8000f8ec0ff */
[----:B------:R-:W-:-:S09]  /*2c60*/  UISETP.NE.AND UP0, UPT, UR6, UR5, UPT ;  /* 0x000000050600728c */ /* 0x000fd2000bf05270 */
[----:B------:R-:W-:Y:S05]  /*2c70*/  BRA.U UP0, `(.L_x_42) ;  /* 0x00000001002c7547 */ /* 0x000fea000b800000 */
[----:B-1----:R-:W1:Y:S01]  /*2c80*/  S2R R2, SR_LANEID ;  /* 0x0000000000027919 */ /* 0x002e620000000000 */
[----:B------:R-:W-:Y:S01]  /*2c90*/  ULOP3.LUT UR8, URZ, UR8, URZ, 0x33, !UPT ;  /* 0x00000008ff087292 */ /* 0x000fe2000f8e33ff */
[----:B------:R-:W-:Y:S02]  /*2ca0*/  VOTEU.ANY UR6, UPT, PT ;  /* 0x0000000000067886 */ /* 0x000fe400038e0100 */
[----:B------:R-:W-:-:S03]  /*2cb0*/  UFLO.U32 UR6, UR6 ;  /* 0x00000006000672bd */ /* 0x000fc600080e0000 */
[----:B------:R-:W-:-:S04]  /*2cc0*/  IMAD.U32 R0, RZ, RZ, UR8 ;  /* 0x00000008ff007e24 */ /* 0x000fc8000f8e00ff */
[----:B------:R-:W2:Y:S02]  /*2cd0*/  REDUX UR5, R0 ;  /* 0x00000000000573c4 */ /* 0x000ea40000000000 */
[----:B------:R4:W-:Y:S01]  /*2ce0*/  UTCATOMSWS.AND URZ, UR8 ;  /* 0x0000000800ff79e3 */ /* 0x0009e20008000000 */
[----:B-1----:R-:W-:Y:S02]  /*2cf0*/  ISETP.EQ.U32.AND P0, PT, R2, UR6, PT ;  /* 0x0000000602007c0c */ /* 0x002fe4000bf02070 */
[----:B--2---:R-:W-:-:S11]  /*2d00*/  MOV R2, UR5 ;  /* 0x0000000500027c02 */ /* 0x004fd60008000f00 */
[----:B------:R4:W-:Y:S01]  /*2d10*/  @P0 ATOMS.AND RZ, [UR4], R2 ;  /* 0x00000002ffff098c */ /* 0x0009e2000a800004 */
[----:B------:R-:W-:Y:S05]  /*2d20*/  BRA `(.L_x_43) ;  /* 0x0000000000147947 */ /* 0x000fea0003800000 */
.L_x_42:
[----:B-1----:R-:W-:Y:S02]  /*2d30*/  MOV R2, 0x2d50 ;  /* 0x00002d5000027802 */ /* 0x002fe40000000f00 */
[----:B---3--:R-:W-:Y:S05]  /*2d40*/  CALL.REL.NOINC `($__internal_0_$__cuda_sm10x_tcgen05_guardrail_trap_col_being_dealloced_not_returned_by_alloc) ;  /* 0x0000000000cc7944 */ /* 0x008fea0003c00000 */
[----:B------:R-:W-:Y:S05]  /*2d50*/  BRA `(.L_x_43) ;  /* 0x0000000000087947 */ /* 0x000fea0003800000 */
.L_x_41:
[----:B-1----:R-:W-:Y:S02]  /*2d60*/  MOV R2, 0x2d80 ;  /* 0x00002d8000027802 */ /* 0x002fe40000000f00 */
[----:B---3--:R-:W-:Y:S05]  /*2d70*/  CALL.REL.NOINC `($__internal_2_$__cuda_sm10x_tcgen05_guardrail_trap_unallocated_columns_being_dealloced) ;  /* 0x0000000000d87944 */ /* 0x008fea0003c00000 */
.L_x_43:
[----:B------:R-:W-:Y:S01]  /*2d80*/  NOP ;  /* 0x0000000000007918 */ /* 0x000fe20000000000 */
[----:B------:R-:W-:-:S04]  /*2d90*/  DEPBAR.LE SB0, 0x0 ;  /* 0x000080000000791a */ /* 0x000fc80000000000 */
[----:B----4-:R-:W-:Y:S05]  /*2da0*/  EXIT ;  /* 0x000000000000794d */ /* 0x010fea0003800000 */
.L_x_17:
[----:B------:R-:W-:Y:S02]  /*2db0*/  MOV R6, UR17 ;  /* 0x0000001100067c02 */ /* 0x000fe40008000f00 */
[----:B------:R-:W-:Y:S02]  /*2dc0*/  MOV R7, UR17 ;  /* 0x0000001100077c02 */ /* 0x000fe40008000f00 */
[----:B------:R-:W-:-:S07]  /*2dd0*/  MOV R0, UR25 ;  /* 0x0000001900007c02 */ /* 0x000fce0008000f00 */
.L_x_44:
[----:B-1----:R1:W2:Y:S02]  /*2de0*/  SYNCS.PHASECHK.TRANS64.TRYWAIT P0, [R0+URZ+0x20], R7 ;  /* 0x00002007000075a7 */ /* 0x0022a400080011ff */
[----:B--2---:R-:W-:Y:S05]  /*2df0*/  @!P0 NANOSLEEP.SYNCS 0x989680 ;  /* 0x009896800000895d */ /* 0x004fea0003900000 */
[----:B------:R-:W2:Y:S02]  /*2e00*/  @!P0 SYNCS.PHASECHK.TRANS64 P0, [R0+URZ+0x20], R7 ;  /* 0x00002007000085a7 */ /* 0x000ea400080010ff */
[----:B--2---:R-:W-:Y:S05]  /*2e10*/  @!P0 BRA `(.L_x_44) ;  /* 0xfffffffc00f08947 */ /* 0x004fea000383ffff */
[----:B------:R-:W-:Y:S05]  /*2e20*/  BRA `(.L_x_16) ;  /* 0xffffffdc008c7947 */ /* 0x000fea000383ffff */
.L_x_20:
[----:B------:R-:W-:Y:S02]  /*2e30*/  MOV R6, UR5 ;  /* 0x0000000500067c02 */ /* 0x000fe40008000f00 */
[----:B------:R-:W-:Y:S02]  /*2e40*/  MOV R7, UR5 ;  /* 0x0000000500077c02 */ /* 0x000fe40008000f00 */
[----:B------:R-:W-:-:S07]  /*2e50*/  MOV R0, UR4 ;  /* 0x0000000400007c02 */ /* 0x000fce0008000f00 */
.L_x_45:
[----:B-1----:R1:W5:Y:S02]  /*2e60*/  SYNCS.PHASECHK.TRANS64.TRYWAIT P0, [R0+URZ+0x20], R7 ;  /* 0x00002007000075a7 */ /* 0x00236400080011ff */
[----:B-----5:R-:W-:Y:S05]  /*2e70*/  @!P0 NANOSLEEP.SYNCS 0x989680 ;  /* 0x009896800000895d */ /* 0x020fea0003900000 */
[----:B------:R-:W5:Y:S02]  /*2e80*/  @!P0 SYNCS.PHASECHK.TRANS64 P0, [R0+URZ+0x20], R7 ;  /* 0x00002007000085a7 */ /* 0x000f6400080010ff */
[----:B-----5:R-:W-:Y:S05]  /*2e90*/  @!P0 BRA `(.L_x_45) ;  /* 0xfffffffc00f08947 */ /* 0x020fea000383ffff */
[----:B------:R-:W-:Y:S05]  /*2ea0*/  BRA `(.L_x_46) ;  /* 0xffffffe000887947 */ /* 0x000fea000383ffff */
.L_x_23:
[----:B------:R-:W-:Y:S02]  /*2eb0*/  MOV R0, UR12 ;  /* 0x0000000c00007c02 */ /* 0x000fe40008000f00 */
[-C--:B------:R-:W-:Y:S02]  /*2ec0*/  MOV R6, R2.reuse ;  /* 0x0000000200067202 */ /* 0x080fe40000000f00 */
[----:B------:R-:W-:-:S07]  /*2ed0*/  MOV R7, R2 ;  /* 0x0000000200077202 */ /* 0x000fce0000000f00 */
.L_x_47:
[----:B-1----:R1:W4:Y:S02]  /*2ee0*/  SYNCS.PHASECHK.TRANS64.TRYWAIT P0, [R0+URZ+0x48], R7 ;  /* 0x00004807000075a7 */ /* 0x00232400080011ff */
[----:B----4-:R-:W-:Y:S05]  /*2ef0*/  @!P0 NANOSLEEP.SYNCS 0x989680 ;  /* 0x009896800000895d */ /* 0x010fea0003900000 */
[----:B------:R-:W4:Y:S02]  /*2f00*/  @!P0 SYNCS.PHASECHK.TRANS64 P0, [R0+URZ+0x48], R7 ;  /* 0x00004807000085a7 */ /* 0x000f2400080010ff */
[----:B----4-:R-:W-:Y:S05]  /*2f10*/  @!P0 BRA `(.L_x_47) ;  /* 0xfffffffc00f08947 */ /* 0x010fea000383ffff */
[----:B------:R-:W-:Y:S05]  /*2f20*/  BRA `(.L_x_48) ;  /* 0xffffffe400cc7947 */ /* 0x000fea000383ffff */
.L_x_25:
[----:B------:R-:W-:Y:S02]  /*2f30*/  MOV R6, UR26 ;  /* 0x0000001a00067c02 */ /* 0x000fe40008000f00 */
[----:B------:R-:W-:Y:S02]  /*2f40*/  MOV R7, UR26 ;  /* 0x0000001a00077c02 */ /* 0x000fe40008000f00 */
[----:B------:R-:W-:Y:S07]  /*2f50*/  MOV R0, UR17 ;  /* 0x0000001100007c02 */ /* 0x000fee0008000f00 */
.L_x_49:
[----:B-1----:R1:W4:Y:S02]  /*2f60*/  SYNCS.PHASECHK.TRANS64.TRYWAIT P1, [R0+URZ], R7 ;  /* 0x00000007000075a7 */ /* 0x00232400080211ff */
[----:B----4-:R-:W-:Y:S05]  /*2f70*/  @!P1 NANOSLEEP.SYNCS 0x989680 ;  /* 0x009896800000995d */ /* 0x010fea0003900000 */
[----:B------:R-:W4:Y:S02]  /*2f80*/  @!P1 SYNCS.PHASECHK.TRANS64 P1, [R0+URZ], R7 ;  /* 0x00000007000095a7 */ /* 0x000f2400080210ff */
[----:B----4-:R-:W-:Y:S05]  /*2f90*/  @!P1 BRA `(.L_x_49) ;  /* 0xfffffffc00f09947 */ /* 0x010fea000383ffff */
[----:B------:R-:W-:Y:S05]  /*2fa0*/  BRA `(.L_x_24) ;  /* 0xffffffe800307947 */ /* 0x000fea000383ffff */
.L_x_28:
[----:B------:R-:W-:-:S07]  /*2fb0*/  MOV R7, R6 ;  /* 0x0000000600077202 */ /* 0x000fce0000000f00 */
.L_x_50:
[----:B-1----:R1:W4:Y:S02]  /*2fc0*/  SYNCS.PHASECHK.TRANS64.TRYWAIT P0, [R9+URZ+0x48], R7 ;  /* 0x00004807090075a7 */ /* 0x00232400080011ff */
[----:B----4-:R-:W-:Y:S05]  /*2fd0*/  @!P0 NANOSLEEP.SYNCS 0x989680 ;  /* 0x009896800000895d */ /* 0x010fea0003900000 */
[----:B------:R-:W4:Y:S02]  /*2fe0*/  @!P0 SYNCS.PHASECHK.TRANS64 P0, [R9+URZ+0x48], R7 ;  /* 0x00004807090085a7 */ /* 0x000f2400080010ff */
[----:B----4-:R-:W-:Y:S05]  /*2ff0*/  @!P0 BRA `(.L_x_50) ;  /* 0xfffffffc00f08947 */ /* 0x010fea000383ffff */
[----:B------:R-:W-:Y:S05]  /*3000*/  BRA `(.L_x_21) ;  /* 0xffffffe800a87947 */ /* 0x000fea000383ffff */
.L_x_35:
[-C--:B------:R-:W-:Y:S02]  /*3010*/  MOV R6, R4.reuse ;  /* 0x0000000400067202 */ /* 0x080fe40000000f00 */
[----:B------:R-:W-:-:S07]  /*3020*/  MOV R7, R4 ;  /* 0x0000000400077202 */ /* 0x000fce0000000f00 */
.L_x_51:
[----:B-1----:R1:W2:Y:S02]  /*3030*/  SYNCS.PHASECHK.TRANS64.TRYWAIT P0, [R5+URZ+0x40], R7 ;  /* 0x00004007050075a7 */ /* 0x0022a400080011ff */
[----:B--2---:R-:W-:Y:S05]  /*3040*/  @!P0 NANOSLEEP.SYNCS 0x989680 ;  /* 0x009896800000895d */ /* 0x004fea0003900000 */
[----:B------:R-:W2:Y:S02]  /*3050*/  @!P0 SYNCS.PHASECHK.TRANS64 P0, [R5+URZ+0x40], R7 ;  /* 0x00004007050085a7 */ /* 0x000ea400080010ff */
[----:B--2---:R-:W-:Y:S05]  /*3060*/  @!P0 BRA `(.L_x_51) ;  /* 0xfffffffc00f08947 */ /* 0x004fea000383ffff */
[----:B------:R-:W-:Y:S05]  /*3070*/  BRA `(.L_x_52) ;  /* 0xfffffff000a87947 */ /* 0x000fea000383ffff */
        .weak           $__internal_0_$__cuda_sm10x_tcgen05_guardrail_trap_col_being_dealloced_not_returned_by_alloc
        .type           $__internal_0_$__cuda_sm10x_tcgen05_guardrail_trap_col_being_dealloced_not_returned_by_alloc,@function
        .size           $__internal_0_$__cuda_sm10x_tcgen05_guardrail_trap_col_being_dealloced_not_returned_by_alloc,($__internal_1_$__cuda_sm10x_tcgen05_guardrail_trap_phase_invalid_during_alloc - $__internal_0_$__cuda_sm10x_tcgen05_guardrail_trap_col_being_dealloced_not_returned_by_alloc)
$__internal_0_$__cuda_sm10x_tcgen05_guardrail_trap_col_being_dealloced_not_returned_by_alloc:
[----:B------:R-:W-:Y:S05]  /*3080*/  BPT.TRAP 0x1 ;  /* 0x000000040000795c */ /* 0x000fea0000300000 */
[----:B------:R-:W-:-:S04]  /*3090*/  HFMA2 R3, -RZ, RZ, 0, 0 ;  /* 0x00000000ff037431 */ /* 0x000fc800000001ff */
[----:B------:R-:W-:Y:S05]  /*30a0*/  RET.REL.NODEC R2 `(kernel_cutlass_kernel_cudnngemm_amaxdense_blockscaled_gemm_persistent_amaxSm100BlockScaledPersistentDenseGemmKernel_object_at__TiledMMA_ThrLayoutVMNK11110000_PermutationMNK____MMAAtom_Thr_0) ;  /* 0xffffffcc02d47950 */ /* 0x000fea0003c3ffff */
        .weak           $__internal_1_$__cuda_sm10x_tcgen05_guardrail_trap_phase_invalid_during_alloc
        .type           $__internal_1_$__cuda_sm10x_tcgen05_guardrail_trap_phase_invalid_during_alloc,@function
        .size           $__internal_1_$__cuda_sm10x_tcgen05_guardrail_trap_phase_invalid_during_alloc,($__internal_2_$__cuda_sm10x_tcgen05_guardrail_trap_unallocated_columns_being_dealloced - $__internal_1_$__cuda_sm10x_tcgen05_guardrail_trap_phase_invalid_during_alloc)
$__internal_1_$__cuda_sm10x_tcgen05_guardrail_trap_phase_invalid_during_alloc:
[----:B------:R-:W-:Y:S05]  /*30b0*/  BPT.TRAP 0x1 ;  /* 0x000000040000795c */ /* 0x000fea0000300000 */
[----:B------:R-:W-:-:S04]  /*30c0*/  MOV R5, 0x0 ;  /* 0x0000000000057802 */ /* 0x000fc80000000f00 */
[----:B------:R-:W-:Y:S05]  /*30d0*/  RET.REL.NODEC R4 `(kernel_cutlass_kernel_cudnngemm_amaxdense_blockscaled_gemm_persistent_amaxSm100BlockScaledPersistentDenseGemmKernel_object_at__TiledMMA_ThrLayoutVMNK11110000_PermutationMNK____MMAAtom_Thr_0) ;  /* 0xffffffcc04c87950 */ /* 0x000fea0003c3ffff */
        .weak           $__internal_2_$__cuda_sm10x_tcgen05_guardrail_trap_unallocated_columns_being_dealloced
        .type           $__internal_2_$__cuda_sm10x_tcgen05_guardrail_trap_unallocated_columns_being_dealloced,@function
        .size           $__internal_2_$__cuda_sm10x_tcgen05_guardrail_trap_unallocated_columns_being_dealloced,(.L_x_56 - $__internal_2_$__cuda_sm10x_tcgen05_guardrail_trap_unallocated_columns_being_dealloced)
$__internal_2_$__cuda_sm10x_tcgen05_guardrail_trap_unallocated_columns_being_dealloced:
[----:B------:R-:W-:Y:S05]  /*30e0*/  BPT.TRAP 0x1 ;  /* 0x000000040000795c */ /* 0x000fea0000300000 */
[----:B------:R-:W-:-:S04]  /*30f0*/  HFMA2 R3, -RZ, RZ, 0, 0 ;  /* 0x00000000ff037431 */ /* 0x000fc800000001ff */
[----:B------:R-:W-:Y:S05]  /*3100*/  RET.REL.NODEC R2 `(kernel_cutlass_kernel_cudnngemm_amaxdense_blockscaled_gemm_persistent_amaxSm100BlockScaledPersistentDenseGemmKernel_object_at__TiledMMA_ThrLayoutVMNK11110000_PermutationMNK____MMAAtom_Thr_0) ;  /* 0xffffffcc02bc7950 */ /* 0x000fea0003c3ffff */
.L_x_53:
[----:B------:R-:W-:-:S00]  /*3110*/  BRA `(.L_x_53) ;  /* 0xfffffffc00fc7947 */ /* 0x000fc0000383ffff */
[----:B------:R-:W-:-:S00]  /*3120*/  NOP ;  /* 0x0000000000007918 */ /* 0x000fc00000000000 */
        /* <DEDUP_REMOVED lines=13> */
.L_x_56:


//--------------------- .nv.shared.kernel_cutlass_kernel_cudnngemm_amaxdense_blockscaled_gemm_persistent_amaxSm100BlockScaledPersistentDenseGemmKernel_object_at__TiledMMA_ThrLayoutVMNK11110000_PermutationMNK____MMAAtom_Thr_0 --------------------------
	.section	.nv.shared.kernel_cutlass_kernel_cudnngemm_amaxdense_blockscaled_gemm_persistent_amaxSm100BlockScaledPersistentDenseGemmKernel_object_at__TiledMMA_ThrLayoutVMNK11110000_PermutationMNK____MMAAtom_Thr_0,"aw",@nobits
	.sectionflags	@""
	.align	1024
	.zero		1024


//--------------------- .nv.shared.reserved.0     --------------------------
	.section	.nv.shared.reserved.0,"aw",@nobits
	.align	8
	.weak		__nv_reservedSMEM_offset_0_alias
	.size		__nv_reservedSMEM_offset_0_alias, 0, 64
	.other		__nv_reservedSMEM_offset_0_alias,@"STO_CUDA_RESERVED_SHARED STV_DEFAULT"
__nv_reservedSMEM_offset_0_alias:
	.zero		0
.nv.shared.reserved.0:
	.zero		64
	.weak		__nv_reservedSMEM_allocation_phase
	.type		__nv_reservedSMEM_allocation_phase,@object
	.size		__nv_reservedSMEM_allocation_phase,(.L_0 - __nv_reservedSMEM_allocation_phase)
__nv_reservedSMEM_allocation_phase:
	.zero		1
.L_0:
	.zero		7
	.weak		__nv_reservedSMEM_devtool_atexit_pc
	.type		__nv_reservedSMEM_devtool_atexit_pc,@object
	.size		__nv_reservedSMEM_devtool_atexit_pc,(__nv_reservedSMEM_allocation_mask - __nv_reservedSMEM_devtool_atexit_pc)
__nv_reservedSMEM_devtool_atexit_pc:
	.zero		8
	.weak		__nv_reservedSMEM_allocation_mask
	.type		__nv_reservedSMEM_allocation_mask,@object
	.size		__nv_reservedSMEM_allocation_mask,(.L_2 - __nv_reservedSMEM_allocation_mask)
__nv_reservedSMEM_allocation_mask:
	.zero		4
.L_2:


//--------------------- .nv.constant0.kernel_cutlass_kernel_cudnngemm_amaxdense_blockscaled_gemm_persistent_amaxSm100BlockScaledPersistentDenseGemmKernel_object_at__TiledMMA_ThrLayoutVMNK11110000_PermutationMNK____MMAAtom_Thr_0 --------------------------
	.section	.nv.constant0.kernel_cutlass_kernel_cudnngemm_amaxdense_blockscaled_gemm_persistent_amaxSm100BlockScaledPersistentDenseGemmKernel_object_at__TiledMMA_ThrLayoutVMNK11110000_PermutationMNK____MMAAtom_Thr_0,"a",@progbits
	.sectionflags	@""
	.align	4
.nv.constant0.kernel_cutlass_kernel_cudnngemm_amaxdense_blockscaled_gemm_persistent_amaxSm100BlockScaledPersistentDenseGemmKernel_object_at__TiledMMA_ThrLayoutVMNK11110000_PermutationMNK____MMAAtom_Thr_0:
	.zero		1644


//--------------------- SYMBOLS --------------------------

	.type		.nv.reservedSmem.offset0,@object
	.size		.nv.reservedSmem.offset0,0x4
	.type		.nv.reservedSmem.cap,@object
	.size		.nv.reservedSmem.cap,0x4
